// auto-generated by cutlass_sweep.gemm — config: {"arch": "sm_90", "cluster_m": 2, "cluster_n": 1, "dtype": "fp16", "dtype_b": "fp16", "layout": "nt", "stages": 0, "tile_k": 32, "tile_m": 128, "tile_n": 256}
#include "cutlass/cutlass.h"
#include "cutlass/gemm/collective/collective_builder.hpp"
#include "cutlass/gemm/device/gemm_universal_adapter.h"
#include "cutlass/gemm/kernel/gemm_universal.hpp"
#include "cutlass/epilogue/collective/collective_builder.hpp"

using ElemA = cutlass::half_t;
using ElemB = cutlass::half_t;
using ElemCD = cutlass::half_t;
using Acc  = float;
using TileShape    = cute::Shape<cute::_128, cute::_256, cute::_32>;
using ClusterShape = cute::Shape<cute::_2, cute::_1, cute::_1>;

using CollectiveEpilogue = typename cutlass::epilogue::collective::CollectiveBuilder<
    cutlass::arch::Sm90, cutlass::arch::OpClassTensorOp,
    TileShape, ClusterShape,
    cutlass::epilogue::collective::EpilogueTileAuto,
    Acc, Acc,
    ElemCD, cutlass::layout::RowMajor, 128 / cutlass::sizeof_bits<ElemCD>::value,
    ElemCD, cutlass::layout::RowMajor, 128 / cutlass::sizeof_bits<ElemCD>::value,
    cutlass::epilogue::collective::EpilogueScheduleAuto
  >::CollectiveOp;

using CollectiveMainloop = typename cutlass::gemm::collective::CollectiveBuilder<
    cutlass::arch::Sm90, cutlass::arch::OpClassTensorOp,
    ElemA, cutlass::layout::RowMajor, 128 / cutlass::sizeof_bits<ElemA>::value,
    ElemB, cutlass::layout::ColumnMajor, 128 / cutlass::sizeof_bits<ElemB>::value,
    Acc,
    TileShape, ClusterShape,
    cutlass::gemm::collective::StageCountAutoCarveout<static_cast<int>(sizeof(typename CollectiveEpilogue::SharedStorage))>,
    cutlass::gemm::collective::KernelScheduleAuto
  >::CollectiveOp;

using GemmKernel = cutlass::gemm::kernel::GemmUniversal<
    cute::Shape<int,int,int,int>,
    CollectiveMainloop,
    CollectiveEpilogue
>;
using Gemm = cutlass::gemm::device::GemmUniversalAdapter<GemmKernel>;

// Force the device kernel symbol into the cubin without needing a host main.
auto* _anchor = &cutlass::device_kernel<GemmKernel>;


// ===== COMPILED SASS (sm_90a) =====

	.target	sm_90a

	.elftype	@"ET_EXEC"


//--------------------- .note.nv.tkinfo           --------------------------
	.section	.note.nv.tkinfo,"",@"SHT_NOTE"
	.sectionflags	@"SHF_NOTE_NV_TKINFO"
	.tkinfo
        /*0018*/ 	.word	0x00000002
        /*0030*/ 	.string	""
        /*0030*/ 	.string	"ptxas"
        /*0030*/ 	.string	"Cuda compilation tools, release 13.0, V13.0.88"
        /*0030*/ 	.string	"Build cuda_13.0.r13.0/compiler.36424714_0"
        /*0030*/ 	.string	"-arch sm_90a -m 64 "



//--------------------- .note.nv.cuinfo           --------------------------
	.section	.note.nv.cuinfo,"",@"SHT_NOTE"
	.sectionflags	@"SHF_NOTE_NV_CUINFO"
        /*0018*/ 	.short	0x0002
        /*001a*/ 	.short	0x005a
        /*001c*/ 	.short	0x0082
	.zero		2


//--------------------- .nv.info                  --------------------------
	.section	.nv.info,"",@"SHT_CUDA_INFO"
	.align	4


	//----- nvinfo : EIATTR_REGCOUNT
	.align		4
        /*0000*/ 	.byte	0x04, 0x2f
        /*0002*/ 	.short	(.L_15 - .L_14)
	.align		4
.L_14:
        /*0004*/ 	.word	index@(_ZN7cutlass13device_kernelINS_4gemm6kernel13GemmUniversalIN4cute5tupleIJiiiiEEENS1_10collective13CollectiveMmaINS1_34MainloopSm90TmaGmmaWarpSpecializedILi9ENS5_IJNS4_1CILi2EEENSA_ILi1EEESC_EEENS1_35KernelTmaWarpSpecializedCooperativeEEENS5_IJNSA_ILi128EEENSA_ILi256EEENSA_ILi32EEEEEENS_6half_tENS5_IJlSC_lEEESK_SL_NS4_8TiledMMAINS4_8MMA_AtomIJNS4_4SM904GMMA26MMA_64x256x16_F32F16F16_SSILNSP_5MajorE0ELSR_0ELNSP_7ScaleInE1ELSS_1EEEEEENS4_6LayoutISD_NS5_IJSC_NSA_ILi0EEESW_EEEEENS5_IJNS4_10UnderscoreESZ_SZ_EEEEENS4_13SM90_TMA_LOADENS4_14ComposedLayoutINS4_7SwizzleILi2ELi4ELi3EEENS4_18smem_ptr_flag_bitsILi16EEENSV_INS5_IJNSA_ILi8EEESI_EEENS5_IJSI_SC_EEEEEEEvNS4_8identityENS4_23SM90_TMA_LOAD_MULTICASTES1C_vS1D_EENS_8epilogue10collective6detail29Sm90TmaWarpSpecializedAdapterINS1H_15DefaultEpilogueISK_SL_SL_NS1G_6thread17LinearCombinationISK_Li1EffLNS1L_9ScaleType4KindE0ELNS_15FloatRoundStyleE2ESK_EENS1_15EpilogueDefaultEEEEEvvEEEEvNT_6ParamsE)
        /*0008*/ 	.word	0x000000a8


	//----- nvinfo : EIATTR_FRAME_SIZE
	.align		4
.L_15:
        /*000c*/ 	.byte	0x04, 0x11
        /*000e*/ 	.short	(.L_17 - .L_16)
	.align		4
.L_16:
        /*0010*/ 	.word	index@(_ZN7cutlass13device_kernelINS_4gemm6kernel13GemmUniversalIN4cute5tupleIJiiiiEEENS1_10collective13CollectiveMmaINS1_34MainloopSm90TmaGmmaWarpSpecializedILi9ENS5_IJNS4_1CILi2EEENSA_ILi1EEESC_EEENS1_35KernelTmaWarpSpecializedCooperativeEEENS5_IJNSA_ILi128EEENSA_ILi256EEENSA_ILi32EEEEEENS_6half_tENS5_IJlSC_lEEESK_SL_NS4_8TiledMMAINS4_8MMA_AtomIJNS4_4SM904GMMA26MMA_64x256x16_F32F16F16_SSILNSP_5MajorE0ELSR_0ELNSP_7ScaleInE1ELSS_1EEEEEENS4_6LayoutISD_NS5_IJSC_NSA_ILi0EEESW_EEEEENS5_IJNS4_10UnderscoreESZ_SZ_EEEEENS4_13SM90_TMA_LOADENS4_14ComposedLayoutINS4_7SwizzleILi2ELi4ELi3EEENS4_18smem_ptr_flag_bitsILi16EEENSV_INS5_IJNSA_ILi8EEESI_EEENS5_IJSI_SC_EEEEEEEvNS4_8identityENS4_23SM90_TMA_LOAD_MULTICASTES1C_vS1D_EENS_8epilogue10collective6detail29Sm90TmaWarpSpecializedAdapterINS1H_15DefaultEpilogueISK_SL_SL_NS1G_6thread17LinearCombinationISK_Li1EffLNS1L_9ScaleType4KindE0ELNS_15FloatRoundStyleE2ESK_EENS1_15EpilogueDefaultEEEEEvvEEEEvNT_6ParamsE)
        /*0014*/ 	.word	0x00000000


	//----- nvinfo : EIATTR_MIN_STACK_SIZE
	.align		4
.L_17:
        /*0018*/ 	.byte	0x04, 0x12
        /*001a*/ 	.short	(.L_19 - .L_18)
	.align		4
.L_18:
        /*001c*/ 	.word	index@(_ZN7cutlass13device_kernelINS_4gemm6kernel13GemmUniversalIN4cute5tupleIJiiiiEEENS1_10collective13CollectiveMmaINS1_34MainloopSm90TmaGmmaWarpSpecializedILi9ENS5_IJNS4_1CILi2EEENSA_ILi1EEESC_EEENS1_35KernelTmaWarpSpecializedCooperativeEEENS5_IJNSA_ILi128EEENSA_ILi256EEENSA_ILi32EEEEEENS_6half_tENS5_IJlSC_lEEESK_SL_NS4_8TiledMMAINS4_8MMA_AtomIJNS4_4SM904GMMA26MMA_64x256x16_F32F16F16_SSILNSP_5MajorE0ELSR_0ELNSP_7ScaleInE1ELSS_1EEEEEENS4_6LayoutISD_NS5_IJSC_NSA_ILi0EEESW_EEEEENS5_IJNS4_10UnderscoreESZ_SZ_EEEEENS4_13SM90_TMA_LOADENS4_14ComposedLayoutINS4_7SwizzleILi2ELi4ELi3EEENS4_18smem_ptr_flag_bitsILi16EEENSV_INS5_IJNSA_ILi8EEESI_EEENS5_IJSI_SC_EEEEEEEvNS4_8identityENS4_23SM90_TMA_LOAD_MULTICASTES1C_vS1D_EENS_8epilogue10collective6detail29Sm90TmaWarpSpecializedAdapterINS1H_15DefaultEpilogueISK_SL_SL_NS1G_6thread17LinearCombinationISK_Li1EffLNS1L_9ScaleType4KindE0ELNS_15FloatRoundStyleE2ESK_EENS1_15EpilogueDefaultEEEEEvvEEEEvNT_6ParamsE)
        /*0020*/ 	.word	0x00000000
.L_19:


//--------------------- .nv.compat                --------------------------
	.section	.nv.compat,"",@"SHT_CUDA_COMPAT_INFO"
	.align	4
        /*0000*/ 	.byte	0x02, 0x09, 0x01, 0x00, 0x02, 0x02, 0x04, 0x00, 0x02, 0x05, 0x05, 0x00, 0x03, 0x07, 0x01, 0x01
        /*0010*/ 	.byte	0x02, 0x03, 0x01, 0x00, 0x02, 0x06, 0x01, 0x00, 0x04, 0x0b, 0x08, 0x00, 0x00, 0x00, 0x00, 0x00
        /*0020*/ 	.byte	0x00, 0x00, 0x00, 0x00


//--------------------- .nv.info._ZN7cutlass13device_kernelINS_4gemm6kernel13GemmUniversalIN4cute5tupleIJiiiiEEENS1_10collective13CollectiveMmaINS1_34MainloopSm90TmaGmmaWarpSpecializedILi9ENS5_IJNS4_1CILi2EEENSA_ILi1EEESC_EEENS1_35KernelTmaWarpSpecializedCooperativeEEENS5_IJNSA_ILi128EEENSA_ILi256EEENSA_ILi32EEEEEENS_6half_tENS5_IJlSC_lEEESK_SL_NS4_8TiledMMAINS4_8MMA_AtomIJNS4_4SM904GMMA26MMA_64x256x16_F32F16F16_SSILNSP_5MajorE0ELSR_0ELNSP_7ScaleInE1ELSS_1EEEEEENS4_6LayoutISD_NS5_IJSC_NSA_ILi0EEESW_EEEEENS5_IJNS4_10UnderscoreESZ_SZ_EEEEENS4_13SM90_TMA_LOADENS4_14ComposedLayoutINS4_7SwizzleILi2ELi4ELi3EEENS4_18smem_ptr_flag_bitsILi16EEENSV_INS5_IJNSA_ILi8EEESI_EEENS5_IJSI_SC_EEEEEEEvNS4_8identityENS4_23SM90_TMA_LOAD_MULTICASTES1C_vS1D_EENS_8epilogue10collective6detail29Sm90TmaWarpSpecializedAdapterINS1H_15DefaultEpilogueISK_SL_SL_NS1G_6thread17LinearCombinationISK_Li1EffLNS1L_9ScaleType4KindE0ELNS_15FloatRoundStyleE2ESK_EENS1_15EpilogueDefaultEEEEEvvEEEEvNT_6ParamsE --------------------------
	.section	.nv.info._ZN7cutlass13device_kernelINS_4gemm6kernel13GemmUniversalIN4cute5tupleIJiiiiEEENS1_10collective13CollectiveMmaINS1_34MainloopSm90TmaGmmaWarpSpecializedILi9ENS5_IJNS4_1CILi2EEENSA_ILi1EEESC_EEENS1_35KernelTmaWarpSpecializedCooperativeEEENS5_IJNSA_ILi128EEENSA_ILi256EEENSA_ILi32EEEEEENS_6half_tENS5_IJlSC_lEEESK_SL_NS4_8TiledMMAINS4_8MMA_AtomIJNS4_4SM904GMMA26MMA_64x256x16_F32F16F16_SSILNSP_5MajorE0ELSR_0ELNSP_7ScaleInE1ELSS_1EEEEEENS4_6LayoutISD_NS5_IJSC_NSA_ILi0EEESW_EEEEENS5_IJNS4_10UnderscoreESZ_SZ_EEEEENS4_13SM90_TMA_LOADENS4_14ComposedLayoutINS4_7SwizzleILi2ELi4ELi3EEENS4_18smem_ptr_flag_bitsILi16EEENSV_INS5_IJNSA_ILi8EEESI_EEENS5_IJSI_SC_EEEEEEEvNS4_8identityENS4_23SM90_TMA_LOAD_MULTICASTES1C_vS1D_EENS_8epilogue10collective6detail29Sm90TmaWarpSpecializedAdapterINS1H_15DefaultEpilogueISK_SL_SL_NS1G_6thread17LinearCombinationISK_Li1EffLNS1L_9ScaleType4KindE0ELNS_15FloatRoundStyleE2ESK_EENS1_15EpilogueDefaultEEEEEvvEEEEvNT_6ParamsE,"",@"SHT_CUDA_INFO"
	.sectionflags	@""
	.align	4


	//----- nvinfo : EIATTR_CUDA_API_VERSION
	.align		4
        /*0000*/ 	.byte	0x04, 0x37
        /*0002*/ 	.short	(.L_21 - .L_20)
.L_20:
        /*0004*/ 	.word	0x00000082


	//----- nvinfo : EIATTR_KPARAM_INFO
	.align		4
.L_21:
        /*0008*/ 	.byte	0x04, 0x17
        /*000a*/ 	.short	(.L_23 - .L_22)
.L_22:
        /*000c*/ 	.word	0x00000000
        /*0010*/ 	.short	0x0000
        /*0012*/ 	.short	0x0070
        /*0014*/ 	.byte	0x00, 0xf0, 0x01, 0x10


	//----- nvinfo : EIATTR_SPARSE_MMA_MASK
	.align		4
.L_23:
        /*0018*/ 	.byte	0x03, 0x50
        /*001a*/ 	.short	0x0000


	//----- nvinfo : EIATTR_MAXREG_COUNT
	.align		4
        /*001c*/ 	.byte	0x03, 0x1b
        /*001e*/ 	.short	0x00a8


	//----- nvinfo : EIATTR_NUM_BARRIERS
	.align		4
        /*0020*/ 	.byte	0x02, 0x4c
        /*0022*/ 	.byte	0x01
	.zero		1


	//----- nvinfo : EIATTR_EXTERNS
	.align		4
        /*0024*/ 	.byte	0x04, 0x0f
        /*0026*/ 	.short	(.L_25 - .L_24)


	//   ....[0]....
	.align		4
.L_24:
        /*0028*/ 	.word	index@(__assertfail)


	//----- nvinfo : EIATTR_MERCURY_ISA_VERSION
	.align		4
.L_25:
        /*002c*/ 	.byte	0x03, 0x5f
        /*002e*/ 	.short	0x0101


	//----- nvinfo : EIATTR_INT_WARP_WIDE_INSTR_OFFSETS
	.align		4
        /*0030*/ 	.byte	0x04, 0x31
        /*0032*/ 	.short	(.L_27 - .L_26)


	//   ....[0]....
.L_26:
        /*0034*/ 	.word	0x00000550


	//   ....[1]....
        /*0038*/ 	.word	0x00000580


	//   ....[2]....
        /*003c*/ 	.word	0x00000740


	//----- nvinfo : EIATTR_COOP_GROUP_MASK_REGIDS
	.align		4
.L_27:
        /*0040*/ 	.byte	0x04, 0x29
        /*0042*/ 	.short	(.L_29 - .L_28)


	//   ....[0]....
.L_28:
        /*0044*/ 	.word	0xffffffff


	//   ....[1]....
        /*0048*/ 	.word	0xffffffff


	//   ....[2]....
        /*004c*/ 	.word	0xffffffff


	//   ....[3]....
        /*0050*/ 	.word	0xffffffff


	//   ....[4]....
        /*0054*/ 	.word	0xffffffff


	//   ....[5]....
        /*0058*/ 	.word	0xffffffff


	//----- nvinfo : EIATTR_COOP_GROUP_INSTR_OFFSETS
	.align		4
.L_29:
        /*005c*/ 	.byte	0x04, 0x28
        /*005e*/ 	.short	(.L_31 - .L_30)


	//   ....[0]....
.L_30:
        /*0060*/ 	.word	0x00000060


	//   ....[1]....
        /*0064*/ 	.word	0x00000070


	//   ....[2]....
        /*0068*/ 	.word	0x00000130


	//   ....[3]....
        /*006c*/ 	.word	0x000003a0


	//   ....[4]....
        /*0070*/ 	.word	0x000008c0


	//   ....[5]....
        /*0074*/ 	.word	0x00001310


	//----- nvinfo : EIATTR_REG_RECONFIG
	.align		4
.L_31:
        /*0078*/ 	.byte	0x01, 0x54
	.zero		2


	//----- nvinfo : EIATTR_SYSCALL_OFFSETS
	.align		4
        /*007c*/ 	.byte	0x04, 0x46
        /*007e*/ 	.short	(.L_33 - .L_32)


	//   ....[0]....
.L_32:
        /*0080*/ 	.word	0x000014d0


	//----- nvinfo : EIATTR_MBARRIER_INSTR_OFFSETS
	.align		4
.L_33:
        /*0084*/ 	.byte	0x04, 0x39
        /*0086*/ 	.short	(.L_35 - .L_34)


	//   ....[0]....
.L_34:
        /*0088*/ 	.word	0x00000250
        /*008c*/ 	.word	0x000000ff
        /*0090*/ 	.word	0x00000000
        /*0094*/ 	.short	0x0100
        /*0096*/ 	.byte	0x08
	.zero		1


	//   ....[1]....
        /*0098*/ 	.word	0x00000260
        /*009c*/ 	.word	0x000000ff
        /*00a0*/ 	.word	0x00000048
        /*00a4*/ 	.short	0x0100
        /*00a6*/ 	.byte	0x08
	.zero		1


	//   ....[2]....
        /*00a8*/ 	.word	0x00000270
        /*00ac*/ 	.word	0x000000ff
        /*00b0*/ 	.word	0x00000008
        /*00b4*/ 	.short	0x0100
        /*00b6*/ 	.byte	0x08
	.zero		1


	//   ....[3]....
        /*00b8*/ 	.word	0x00000280
        /*00bc*/ 	.word	0x000000ff
        /*00c0*/ 	.word	0x00000050
        /*00c4*/ 	.short	0x0100
        /*00c6*/ 	.byte	0x08
	.zero		1


	//   ....[4]....
        /*00c8*/ 	.word	0x00000290
        /*00cc*/ 	.word	0x000000ff
        /*00d0*/ 	.word	0x00000010
        /*00d4*/ 	.short	0x0100
        /*00d6*/ 	.byte	0x08
	.zero		1


	//   ....[5]....
        /*00d8*/ 	.word	0x000002a0
        /*00dc*/ 	.word	0x000000ff
        /*00e0*/ 	.word	0x00000058
        /*00e4*/ 	.short	0x0100
        /*00e6*/ 	.byte	0x08
	.zero		1


	//   ....[6]....
        /*00e8*/ 	.word	0x000002b0
        /*00ec*/ 	.word	0x000000ff
        /*00f0*/ 	.word	0x00000018
        /*00f4*/ 	.short	0x0100
        /*00f6*/ 	.byte	0x08
	.zero		1


	//   ....[7]....
        /*00f8*/ 	.word	0x000002c0
        /*00fc*/ 	.word	0x000000ff
        /*0100*/ 	.word	0x00000060
        /*0104*/ 	.short	0x0100
        /*0106*/ 	.byte	0x08
	.zero		1


	//   ....[8]....
        /*0108*/ 	.word	0x000002d0
        /*010c*/ 	.word	0x000000ff
        /*0110*/ 	.word	0x00000020
        /*0114*/ 	.short	0x0100
        /*0116*/ 	.byte	0x08
	.zero		1


	//   ....[9]....
        /*0118*/ 	.word	0x000002e0
        /*011c*/ 	.word	0x000000ff
        /*0120*/ 	.word	0x00000068
        /*0124*/ 	.short	0x0100
        /*0126*/ 	.byte	0x08
	.zero		1


	//   ....[10]....
        /*0128*/ 	.word	0x000002f0
        /*012c*/ 	.word	0x000000ff
        /*0130*/ 	.word	0x00000028
        /*0134*/ 	.short	0x0100
        /*0136*/ 	.byte	0x08
	.zero		1


	//   ....[11]....
        /*0138*/ 	.word	0x00000300
        /*013c*/ 	.word	0x000000ff
        /*0140*/ 	.word	0x00000070
        /*0144*/ 	.short	0x0100
        /*0146*/ 	.byte	0x08
	.zero		1


	//   ....[12]....
        /*0148*/ 	.word	0x00000310
        /*014c*/ 	.word	0x000000ff
        /*0150*/ 	.word	0x00000030
        /*0154*/ 	.short	0x0100
        /*0156*/ 	.byte	0x08
	.zero		1


	//   ....[13]....
        /*0158*/ 	.word	0x00000320
        /*015c*/ 	.word	0x000000ff
        /*0160*/ 	.word	0x00000078
        /*0164*/ 	.short	0x0100
        /*0166*/ 	.byte	0x08
	.zero		1


	//   ....[14]....
        /*0168*/ 	.word	0x00000330
        /*016c*/ 	.word	0x000000ff
        /*0170*/ 	.word	0x00000038
        /*0174*/ 	.short	0x0100
        /*0176*/ 	.byte	0x08
	.zero		1


	//   ....[15]....
        /*0178*/ 	.word	0x00000340
        /*017c*/ 	.word	0x000000ff
        /*0180*/ 	.word	0x00000080
        /*0184*/ 	.short	0x0100
        /*0186*/ 	.byte	0x08
	.zero		1


	//   ....[16]....
        /*0188*/ 	.word	0x00000350
        /*018c*/ 	.word	0x000000ff
        /*0190*/ 	.word	0x00000040
        /*0194*/ 	.short	0x0100
        /*0196*/ 	.byte	0x08
	.zero		1


	//   ....[17]....
        /*0198*/ 	.word	0x00000360
        /*019c*/ 	.word	0x000000ff
        /*01a0*/ 	.word	0x00000088
        /*01a4*/ 	.short	0x0100
        /*01a6*/ 	.byte	0x08
	.zero		1


	//   ....[18]....
        /*01a8*/ 	.word	0x000007c0
        /*01ac*/ 	.word	0x000000ff
        /*01b0*/ 	.word	0x000000a0
        /*01b4*/ 	.short	0x0100
        /*01b6*/ 	.byte	0x06
	.zero		1


	//   ....[19]....
        /*01b8*/ 	.word	0x00000850
        /*01bc*/ 	.word	0x000000ff
        /*01c0*/ 	.word	0x000000a8
        /*01c4*/ 	.short	0x0100
        /*01c6*/ 	.byte	0x06
	.zero		1


	//   ....[20]....
        /*01c8*/ 	.word	0x00001590
        /*01cc*/ 	.word	0x00000003
        /*01d0*/ 	.word	0x00000000
        /*01d4*/ 	.short	0x010a
        /*01d6*/ 	.byte	0x3f
	.zero		1


	//   ....[21]....
        /*01d8*/ 	.word	0x000015d0
        /*01dc*/ 	.word	0x00000003
        /*01e0*/ 	.word	0x00000000
        /*01e4*/ 	.short	0x010a
        /*01e6*/ 	.byte	0x3f
	.zero		1


	//   ....[22]....
        /*01e8*/ 	.word	0x000018b0
        /*01ec*/ 	.word	0x00000005
        /*01f0*/ 	.word	0x00000000
        /*01f4*/ 	.short	0x010a
        /*01f6*/ 	.byte	0x3f
	.zero		1


	//   ....[23]....
        /*01f8*/ 	.word	0x000018f0
        /*01fc*/ 	.word	0x00000005
        /*0200*/ 	.word	0x00000000
        /*0204*/ 	.short	0x010a
        /*0206*/ 	.byte	0x3f
	.zero		1


	//   ....[24]....
        /*0208*/ 	.word	0x00001a60
        /*020c*/ 	.word	0x00000005
        /*0210*/ 	.word	0x00000000
        /*0214*/ 	.short	0x0101
        /*0216*/ 	.byte	0x3f
	.zero		1


	//   ....[25]....
        /*0218*/ 	.word	0x00001c80
        /*021c*/ 	.word	0x00000003
        /*0220*/ 	.word	0x00000000
        /*0224*/ 	.short	0x0101
        /*0226*/ 	.byte	0x3f
	.zero		1


	//   ....[26]....
        /*0228*/ 	.word	0x0000aa60
        /*022c*/ 	.word	0x00000017
        /*0230*/ 	.word	0x00000048
        /*0234*/ 	.short	0x010a
        /*0236*/ 	.byte	0x3f
	.zero		1


	//   ....[27]....
        /*0238*/ 	.word	0x0000add0
        /*023c*/ 	.word	0x00000003
        /*0240*/ 	.word	0x000000a8
        /*0244*/ 	.short	0x0101
        /*0246*/ 	.byte	0x3f
	.zero		1


	//   ....[28]....
        /*0248*/ 	.word	0x0000b530
        /*024c*/ 	.word	0x00000007
        /*0250*/ 	.word	0x00000000
        /*0254*/ 	.short	0x010a
        /*0256*/ 	.byte	0x3f
	.zero		1


	//   ....[29]....
        /*0258*/ 	.word	0x0000b5b0
        /*025c*/ 	.word	0x00000008
        /*0260*/ 	.word	0x00000000
        /*0264*/ 	.short	0x010a
        /*0266*/ 	.byte	0x3f
	.zero		1


	//   ....[30]....
        /*0268*/ 	.word	0x0000b640
        /*026c*/ 	.word	0x00000009
        /*0270*/ 	.word	0x00000000
        /*0274*/ 	.short	0x010a
        /*0276*/ 	.byte	0x3f
	.zero		1


	//   ....[31]....
        /*0278*/ 	.word	0x0000b6d0
        /*027c*/ 	.word	0x00000008
        /*0280*/ 	.word	0x00000000
        /*0284*/ 	.short	0x010a
        /*0286*/ 	.byte	0x3f
	.zero		1


	//   ....[32]....
        /*0288*/ 	.word	0x0000b760
        /*028c*/ 	.word	0x00000009
        /*0290*/ 	.word	0x00000000
        /*0294*/ 	.short	0x010a
        /*0296*/ 	.byte	0x3f
	.zero		1


	//   ....[33]....
        /*0298*/ 	.word	0x0000b7f0
        /*029c*/ 	.word	0x00000008
        /*02a0*/ 	.word	0x00000000
        /*02a4*/ 	.short	0x010a
        /*02a6*/ 	.byte	0x3f
	.zero		1


	//   ....[34]....
        /*02a8*/ 	.word	0x0000b880
        /*02ac*/ 	.word	0x00000009
        /*02b0*/ 	.word	0x00000000
        /*02b4*/ 	.short	0x010a
        /*02b6*/ 	.byte	0x3f
	.zero		1


	//   ....[35]....
        /*02b8*/ 	.word	0x0000b910
        /*02bc*/ 	.word	0x00000006
        /*02c0*/ 	.word	0x00000000
        /*02c4*/ 	.short	0x010a
        /*02c6*/ 	.byte	0x3f
	.zero		1


	//   ....[36]....
        /*02c8*/ 	.word	0x0000b9a0
        /*02cc*/ 	.word	0x00000003
        /*02d0*/ 	.word	0x00000000
        /*02d4*/ 	.short	0x010a
        /*02d6*/ 	.byte	0x3f
	.zero		1


	//   ....[37]....
        /*02d8*/ 	.word	0x0000ba00
        /*02dc*/ 	.word	0x00000003
        /*02e0*/ 	.word	0x00000000
        /*02e4*/ 	.short	0x010a
        /*02e6*/ 	.byte	0x3f
	.zero		1


	//   ....[38]....
        /*02e8*/ 	.word	0x0000ba50
        /*02ec*/ 	.word	0x00000005
        /*02f0*/ 	.word	0x00000000
        /*02f4*/ 	.short	0x010a
        /*02f6*/ 	.byte	0x3f
	.zero		1


	//   ....[39]....
        /*02f8*/ 	.word	0x0000bb20
        /*02fc*/ 	.word	0x00000017
        /*0300*/ 	.word	0x00000048
        /*0304*/ 	.short	0x010a
        /*0306*/ 	.byte	0x3f
	.zero		1


	//   ....[40]....
        /*0308*/ 	.word	0x0000bbf0
        /*030c*/ 	.word	0x00000007
        /*0310*/ 	.word	0x00000000
        /*0314*/ 	.short	0x010a
        /*0316*/ 	.byte	0x3f
	.zero		1


	//   ....[41]....
        /*0318*/ 	.word	0x0000bc40
        /*031c*/ 	.word	0x00000008
        /*0320*/ 	.word	0x00000000
        /*0324*/ 	.short	0x010a
        /*0326*/ 	.byte	0x3f
	.zero		1


	//   ....[42]....
        /*0328*/ 	.word	0x0000bc90
        /*032c*/ 	.word	0x00000009
        /*0330*/ 	.word	0x00000000
        /*0334*/ 	.short	0x010a
        /*0336*/ 	.byte	0x3f
	.zero		1


	//   ....[43]....
        /*0338*/ 	.word	0x0000bce0
        /*033c*/ 	.word	0x00000008
        /*0340*/ 	.word	0x00000000
        /*0344*/ 	.short	0x010a
        /*0346*/ 	.byte	0x3f
	.zero		1


	//   ....[44]....
        /*0348*/ 	.word	0x0000bd30
        /*034c*/ 	.word	0x00000009
        /*0350*/ 	.word	0x00000000
        /*0354*/ 	.short	0x010a
        /*0356*/ 	.byte	0x3f
	.zero		1


	//   ....[45]....
        /*0358*/ 	.word	0x0000bd80
        /*035c*/ 	.word	0x00000008
        /*0360*/ 	.word	0x00000000
        /*0364*/ 	.short	0x010a
        /*0366*/ 	.byte	0x3f
	.zero		1


	//   ....[46]....
        /*0368*/ 	.word	0x0000bdd0
        /*036c*/ 	.word	0x00000009
        /*0370*/ 	.word	0x00000000
        /*0374*/ 	.short	0x010a
        /*0376*/ 	.byte	0x3f
	.zero		1


	//   ....[47]....
        /*0378*/ 	.word	0x0000be20
        /*037c*/ 	.word	0x00000006
        /*0380*/ 	.word	0x00000000
        /*0384*/ 	.short	0x010a
        /*0386*/ 	.byte	0x3f
	.zero		1


	//----- nvinfo : EIATTR_NUM_MBARRIERS
	.align		4
.L_35:
        /*0388*/ 	.byte	0x03, 0x38
        /*038a*/ 	.short	0x0014


	//----- nvinfo : EIATTR_EXIT_INSTR_OFFSETS
	.align		4
        /*038c*/ 	.byte	0x04, 0x1c
        /*038e*/ 	.short	(.L_37 - .L_36)


	//   ....[0]....
.L_36:
        /*0390*/ 	.word	0x00000a20


	//   ....[1]....
        /*0394*/ 	.word	0x00001240


	//   ....[2]....
        /*0398*/ 	.word	0x0000a180


	//   ....[3]....
        /*039c*/ 	.word	0x0000a6e0


	//   ....[4]....
        /*03a0*/ 	.word	0x0000b9f0


	//----- nvinfo : EIATTR_MAX_THREADS
	.align		4
.L_37:
        /*03a4*/ 	.byte	0x04, 0x05
        /*03a6*/ 	.short	(.L_39 - .L_38)
.L_38:
        /*03a8*/ 	.word	0x00000180
        /*03ac*/ 	.word	0x00000001
        /*03b0*/ 	.word	0x00000001


	//----- nvinfo : EIATTR_CRS_STACK_SIZE
	.align		4
.L_39:
        /*03b4*/ 	.byte	0x04, 0x1e
        /*03b6*/ 	.short	(.L_41 - .L_40)
.L_40:
        /*03b8*/ 	.word	0x00000000


	//----- nvinfo : EIATTR_CBANK_PARAM_SIZE
	.align		4
.L_41:
        /*03bc*/ 	.byte	0x03, 0x19
        /*03be*/ 	.short	0x0470


	//----- nvinfo : EIATTR_PARAM_CBANK
	.align		4
        /*03c0*/ 	.byte	0x04, 0x0a
        /*03c2*/ 	.short	(.L_43 - .L_42)
	.align		4
.L_42:
        /*03c4*/ 	.word	index@(.nv.constant0._ZN7cutlass13device_kernelINS_4gemm6kernel13GemmUniversalIN4cute5tupleIJiiiiEEENS1_10collective13CollectiveMmaINS1_34MainloopSm90TmaGmmaWarpSpecializedILi9ENS5_IJNS4_1CILi2EEENSA_ILi1EEESC_EEENS1_35KernelTmaWarpSpecializedCooperativeEEENS5_IJNSA_ILi128EEENSA_ILi256EEENSA_ILi32EEEEEENS_6half_tENS5_IJlSC_lEEESK_SL_NS4_8TiledMMAINS4_8MMA_AtomIJNS4_4SM904GMMA26MMA_64x256x16_F32F16F16_SSILNSP_5MajorE0ELSR_0ELNSP_7ScaleInE1ELSS_1EEEEEENS4_6LayoutISD_NS5_IJSC_NSA_ILi0EEESW_EEEEENS5_IJNS4_10UnderscoreESZ_SZ_EEEEENS4_13SM90_TMA_LOADENS4_14ComposedLayoutINS4_7SwizzleILi2ELi4ELi3EEENS4_18smem_ptr_flag_bitsILi16EEENSV_INS5_IJNSA_ILi8EEESI_EEENS5_IJSI_SC_EEEEEEEvNS4_8identityENS4_23SM90_TMA_LOAD_MULTICASTES1C_vS1D_EENS_8epilogue10collective6detail29Sm90TmaWarpSpecializedAdapterINS1H_15DefaultEpilogueISK_SL_SL_NS1G_6thread17LinearCombinationISK_Li1EffLNS1L_9ScaleType4KindE0ELNS_15FloatRoundStyleE2ESK_EENS1_15EpilogueDefaultEEEEEvvEEEEvNT_6ParamsE)
        /*03c8*/ 	.short	0x0210
        /*03ca*/ 	.short	0x0470


	//----- nvinfo : EIATTR_SW_WAR
	.align		4
.L_43:
        /*03cc*/ 	.byte	0x04, 0x36
        /*03ce*/ 	.short	(.L_45 - .L_44)
.L_44:
        /*03d0*/ 	.word	0x00000008
.L_45:


//--------------------- .nv.callgraph             --------------------------
	.section	.nv.callgraph,"",@"SHT_CUDA_CALLGRAPH"
	.align	4
	.sectionentsize	8
	.align		4
        /*0000*/ 	.word	0x00000000
	.align		4
        /*0004*/ 	.word	0xffffffff
	.align		4
        /*0008*/ 	.word	index@(_ZN7cutlass13device_kernelINS_4gemm6kernel13GemmUniversalIN4cute5tupleIJiiiiEEENS1_10collective13CollectiveMmaINS1_34MainloopSm90TmaGmmaWarpSpecializedILi9ENS5_IJNS4_1CILi2EEENSA_ILi1EEESC_EEENS1_35KernelTmaWarpSpecializedCooperativeEEENS5_IJNSA_ILi128EEENSA_ILi256EEENSA_ILi32EEEEEENS_6half_tENS5_IJlSC_lEEESK_SL_NS4_8TiledMMAINS4_8MMA_AtomIJNS4_4SM904GMMA26MMA_64x256x16_F32F16F16_SSILNSP_5MajorE0ELSR_0ELNSP_7ScaleInE1ELSS_1EEEEEENS4_6LayoutISD_NS5_IJSC_NSA_ILi0EEESW_EEEEENS5_IJNS4_10UnderscoreESZ_SZ_EEEEENS4_13SM90_TMA_LOADENS4_14ComposedLayoutINS4_7SwizzleILi2ELi4ELi3EEENS4_18smem_ptr_flag_bitsILi16EEENSV_INS5_IJNSA_ILi8EEESI_EEENS5_IJSI_SC_EEEEEEEvNS4_8identityENS4_23SM90_TMA_LOAD_MULTICASTES1C_vS1D_EENS_8epilogue10collective6detail29Sm90TmaWarpSpecializedAdapterINS1H_15DefaultEpilogueISK_SL_SL_NS1G_6thread17LinearCombinationISK_Li1EffLNS1L_9ScaleType4KindE0ELNS_15FloatRoundStyleE2ESK_EENS1_15EpilogueDefaultEEEEEvvEEEEvNT_6ParamsE)
	.align		4
        /*000c*/ 	.word	index@(__assertfail)
	.align		4
        /*0010*/ 	.word	0x00000000
	.align		4
        /*0014*/ 	.word	0xfffffffe
	.align		4
        /*0018*/ 	.word	0x00000000
	.align		4
        /*001c*/ 	.word	0xfffffffd
	.align		4
        /*0020*/ 	.word	0x00000000
	.align		4
        /*0024*/ 	.word	0xfffffffc


//--------------------- .nv.constant4             --------------------------
	.section	.nv.constant4,"a",@progbits
	.align	8
	.align		8
.nv.constant4:
        /*0000*/ 	.dword	__assertfail
	.align		8
        /*0008*/ 	.dword	__unnamed_1
	.align		8
        /*0010*/ 	.dword	_ZN40_INTERNAL_f520f7b9_4_k_cu_de69ede8_241664cuda3std3__45__cpo5beginE
	.align		8
        /*0018*/ 	.dword	_ZN40_INTERNAL_f520f7b9_4_k_cu_de69ede8_241664cuda3std3__45__cpo3endE
	.align		8
        /*0020*/ 	.dword	_ZN40_INTERNAL_f520f7b9_4_k_cu_de69ede8_241664cuda3std3__45__cpo6cbeginE
	.align		8
        /*0028*/ 	.dword	_ZN40_INTERNAL_f520f7b9_4_k_cu_de69ede8_241664cuda3std3__45__cpo4cendE
	.align		8
        /*0030*/ 	.dword	_ZN40_INTERNAL_f520f7b9_4_k_cu_de69ede8_241664cuda3std3__442_GLOBAL__N__f520f7b9_4_k_cu_de69ede8_241666ignoreE
	.align		8
        /*0038*/ 	.dword	_ZN40_INTERNAL_f520f7b9_4_k_cu_de69ede8_241664cuda3std3__419piecewise_constructE
	.align		8
        /*0040*/ 	.dword	_ZN40_INTERNAL_f520f7b9_4_k_cu_de69ede8_241664cuda3std3__48in_placeE
	.align		8
        /*0048*/ 	.dword	_ZN40_INTERNAL_f520f7b9_4_k_cu_de69ede8_241664cuda3std6ranges3__45__cpo4swapE
	.align		8
        /*0050*/ 	.dword	_ZN40_INTERNAL_f520f7b9_4_k_cu_de69ede8_241664cuda3std6ranges3__45__cpo9iter_moveE
	.align		8
        /*0058*/ 	.dword	_ZN40_INTERNAL_f520f7b9_4_k_cu_de69ede8_241664cute7productE
	.align		8
        /*0060*/ 	.dword	_ZN40_INTERNAL_f520f7b9_4_k_cu_de69ede8_241664cute1_E
	.align		8
        /*0068*/ 	.dword	$str$22
	.align		8
        /*0070*/ 	.dword	$str$23


//--------------------- .text._ZN7cutlass13device_kernelINS_4gemm6kernel13GemmUniversalIN4cute5tupleIJiiiiEEENS1_10collective13CollectiveMmaINS1_34MainloopSm90TmaGmmaWarpSpecializedILi9ENS5_IJNS4_1CILi2EEENSA_ILi1EEESC_EEENS1_35KernelTmaWarpSpecializedCooperativeEEENS5_IJNSA_ILi128EEENSA_ILi256EEENSA_ILi32EEEEEENS_6half_tENS5_IJlSC_lEEESK_SL_NS4_8TiledMMAINS4_8MMA_AtomIJNS4_4SM904GMMA26MMA_64x256x16_F32F16F16_SSILNSP_5MajorE0ELSR_0ELNSP_7ScaleInE1ELSS_1EEEEEENS4_6LayoutISD_NS5_IJSC_NSA_ILi0EEESW_EEEEENS5_IJNS4_10UnderscoreESZ_SZ_EEEEENS4_13SM90_TMA_LOADENS4_14ComposedLayoutINS4_7SwizzleILi2ELi4ELi3EEENS4_18smem_ptr_flag_bitsILi16EEENSV_INS5_IJNSA_ILi8EEESI_EEENS5_IJSI_SC_EEEEEEEvNS4_8identityENS4_23SM90_TMA_LOAD_MULTICASTES1C_vS1D_EENS_8epilogue10collective6detail29Sm90TmaWarpSpecializedAdapterINS1H_15DefaultEpilogueISK_SL_SL_NS1G_6thread17LinearCombinationISK_Li1EffLNS1L_9ScaleType4KindE0ELNS_15FloatRoundStyleE2ESK_EENS1_15EpilogueDefaultEEEEEvvEEEEvNT_6ParamsE --------------------------
	.section	.text._ZN7cutlass13device_kernelINS_4gemm6kernel13GemmUniversalIN4cute5tupleIJiiiiEEENS1_10collective13CollectiveMmaINS1_34MainloopSm90TmaGmmaWarpSpecializedILi9ENS5_IJNS4_1CILi2EEENSA_ILi1EEESC_EEENS1_35KernelTmaWarpSpecializedCooperativeEEENS5_IJNSA_ILi128EEENSA_ILi256EEENSA_ILi32EEEEEENS_6half_tENS5_IJlSC_lEEESK_SL_NS4_8TiledMMAINS4_8MMA_AtomIJNS4_4SM904GMMA26MMA_64x256x16_F32F16F16_SSILNSP_5MajorE0ELSR_0ELNSP_7ScaleInE1ELSS_1EEEEEENS4_6LayoutISD_NS5_IJSC_NSA_ILi0EEESW_EEEEENS5_IJNS4_10UnderscoreESZ_SZ_EEEEENS4_13SM90_TMA_LOADENS4_14ComposedLayoutINS4_7SwizzleILi2ELi4ELi3EEENS4_18smem_ptr_flag_bitsILi16EEENSV_INS5_IJNSA_ILi8EEESI_EEENS5_IJSI_SC_EEEEEEEvNS4_8identityENS4_23SM90_TMA_LOAD_MULTICASTES1C_vS1D_EENS_8epilogue10collective6detail29Sm90TmaWarpSpecializedAdapterINS1H_15DefaultEpilogueISK_SL_SL_NS1G_6thread17LinearCombinationISK_Li1EffLNS1L_9ScaleType4KindE0ELNS_15FloatRoundStyleE2ESK_EENS1_15EpilogueDefaultEEEEEvvEEEEvNT_6ParamsE,"ax",@progbits
	.align	128
.text._ZN7cutlass13device_kernelINS_4gemm6kernel13GemmUniversalIN4cute5tupleIJiiiiEEENS1_10collective13CollectiveMmaINS1_34MainloopSm90TmaGmmaWarpSpecializedILi9ENS5_IJNS4_1CILi2EEENSA_ILi1EEESC_EEENS1_35KernelTmaWarpSpecializedCooperativeEEENS5_IJNSA_ILi128EEENSA_ILi256EEENSA_ILi32EEEEEENS_6half_tENS5_IJlSC_lEEESK_SL_NS4_8TiledMMAINS4_8MMA_AtomIJNS4_4SM904GMMA26MMA_64x256x16_F32F16F16_SSILNSP_5MajorE0ELSR_0ELNSP_7ScaleInE1ELSS_1EEEEEENS4_6LayoutISD_NS5_IJSC_NSA_ILi0EEESW_EEEEENS5_IJNS4_10UnderscoreESZ_SZ_EEEEENS4_13SM90_TMA_LOADENS4_14ComposedLayoutINS4_7SwizzleILi2ELi4ELi3EEENS4_18smem_ptr_flag_bitsILi16EEENSV_INS5_IJNSA_ILi8EEESI_EEENS5_IJSI_SC_EEEEEEEvNS4_8identityENS4_23SM90_TMA_LOAD_MULTICASTES1C_vS1D_EENS_8epilogue10collective6detail29Sm90TmaWarpSpecializedAdapterINS1H_15DefaultEpilogueISK_SL_SL_NS1G_6thread17LinearCombinationISK_Li1EffLNS1L_9ScaleType4KindE0ELNS_15FloatRoundStyleE2ESK_EENS1_15EpilogueDefaultEEEEEvvEEEEvNT_6ParamsE:
        .type           _ZN7cutlass13device_kernelINS_4gemm6kernel13GemmUniversalIN4cute5tupleIJiiiiEEENS1_10collective13CollectiveMmaINS1_34MainloopSm90TmaGmmaWarpSpecializedILi9ENS5_IJNS4_1CILi2EEENSA_ILi1EEESC_EEENS1_35KernelTmaWarpSpecializedCooperativeEEENS5_IJNSA_ILi128EEENSA_ILi256EEENSA_ILi32EEEEEENS_6half_tENS5_IJlSC_lEEESK_SL_NS4_8TiledMMAINS4_8MMA_AtomIJNS4_4SM904GMMA26MMA_64x256x16_F32F16F16_SSILNSP_5MajorE0ELSR_0ELNSP_7ScaleInE1ELSS_1EEEEEENS4_6LayoutISD_NS5_IJSC_NSA_ILi0EEESW_EEEEENS5_IJNS4_10UnderscoreESZ_SZ_EEEEENS4_13SM90_TMA_LOADENS4_14ComposedLayoutINS4_7SwizzleILi2ELi4ELi3EEENS4_18smem_ptr_flag_bitsILi16EEENSV_INS5_IJNSA_ILi8EEESI_EEENS5_IJSI_SC_EEEEEEEvNS4_8identityENS4_23SM90_TMA_LOAD_MULTICASTES1C_vS1D_EENS_8epilogue10collective6detail29Sm90TmaWarpSpecializedAdapterINS1H_15DefaultEpilogueISK_SL_SL_NS1G_6thread17LinearCombinationISK_Li1EffLNS1L_9ScaleType4KindE0ELNS_15FloatRoundStyleE2ESK_EENS1_15EpilogueDefaultEEEEEvvEEEEvNT_6ParamsE,@function
        .size           _ZN7cutlass13device_kernelINS_4gemm6kernel13GemmUniversalIN4cute5tupleIJiiiiEEENS1_10collective13CollectiveMmaINS1_34MainloopSm90TmaGmmaWarpSpecializedILi9ENS5_IJNS4_1CILi2EEENSA_ILi1EEESC_EEENS1_35KernelTmaWarpSpecializedCooperativeEEENS5_IJNSA_ILi128EEENSA_ILi256EEENSA_ILi32EEEEEENS_6half_tENS5_IJlSC_lEEESK_SL_NS4_8TiledMMAINS4_8MMA_AtomIJNS4_4SM904GMMA26MMA_64x256x16_F32F16F16_SSILNSP_5MajorE0ELSR_0ELNSP_7ScaleInE1ELSS_1EEEEEENS4_6LayoutISD_NS5_IJSC_NSA_ILi0EEESW_EEEEENS5_IJNS4_10UnderscoreESZ_SZ_EEEEENS4_13SM90_TMA_LOADENS4_14ComposedLayoutINS4_7SwizzleILi2ELi4ELi3EEENS4_18smem_ptr_flag_bitsILi16EEENSV_INS5_IJNSA_ILi8EEESI_EEENS5_IJSI_SC_EEEEEEEvNS4_8identityENS4_23SM90_TMA_LOAD_MULTICASTES1C_vS1D_EENS_8epilogue10collective6detail29Sm90TmaWarpSpecializedAdapterINS1H_15DefaultEpilogueISK_SL_SL_NS1G_6thread17LinearCombinationISK_Li1EffLNS1L_9ScaleType4KindE0ELNS_15FloatRoundStyleE2ESK_EENS1_15EpilogueDefaultEEEEEvvEEEEvNT_6ParamsE,(.L_x_338 - _ZN7cutlass13device_kernelINS_4gemm6kernel13GemmUniversalIN4cute5tupleIJiiiiEEENS1_10collective13CollectiveMmaINS1_34MainloopSm90TmaGmmaWarpSpecializedILi9ENS5_IJNS4_1CILi2EEENSA_ILi1EEESC_EEENS1_35KernelTmaWarpSpecializedCooperativeEEENS5_IJNSA_ILi128EEENSA_ILi256EEENSA_ILi32EEEEEENS_6half_tENS5_IJlSC_lEEESK_SL_NS4_8TiledMMAINS4_8MMA_AtomIJNS4_4SM904GMMA26MMA_64x256x16_F32F16F16_SSILNSP_5MajorE0ELSR_0ELNSP_7ScaleInE1ELSS_1EEEEEENS4_6LayoutISD_NS5_IJSC_NSA_ILi0EEESW_EEEEENS5_IJNS4_10UnderscoreESZ_SZ_EEEEENS4_13SM90_TMA_LOADENS4_14ComposedLayoutINS4_7SwizzleILi2ELi4ELi3EEENS4_18smem_ptr_flag_bitsILi16EEENSV_INS5_IJNSA_ILi8EEESI_EEENS5_IJSI_SC_EEEEEEEvNS4_8identityENS4_23SM90_TMA_LOAD_MULTICASTES1C_vS1D_EENS_8epilogue10collective6detail29Sm90TmaWarpSpecializedAdapterINS1H_15DefaultEpilogueISK_SL_SL_NS1G_6thread17LinearCombinationISK_Li1EffLNS1L_9ScaleType4KindE0ELNS_15FloatRoundStyleE2ESK_EENS1_15EpilogueDefaultEEEEEvvEEEEvNT_6ParamsE)
        .other          _ZN7cutlass13device_kernelINS_4gemm6kernel13GemmUniversalIN4cute5tupleIJiiiiEEENS1_10collective13CollectiveMmaINS1_34MainloopSm90TmaGmmaWarpSpecializedILi9ENS5_IJNS4_1CILi2EEENSA_ILi1EEESC_EEENS1_35KernelTmaWarpSpecializedCooperativeEEENS5_IJNSA_ILi128EEENSA_ILi256EEENSA_ILi32EEEEEENS_6half_tENS5_IJlSC_lEEESK_SL_NS4_8TiledMMAINS4_8MMA_AtomIJNS4_4SM904GMMA26MMA_64x256x16_F32F16F16_SSILNSP_5MajorE0ELSR_0ELNSP_7ScaleInE1ELSS_1EEEEEENS4_6LayoutISD_NS5_IJSC_NSA_ILi0EEESW_EEEEENS5_IJNS4_10UnderscoreESZ_SZ_EEEEENS4_13SM90_TMA_LOADENS4_14ComposedLayoutINS4_7SwizzleILi2ELi4ELi3EEENS4_18smem_ptr_flag_bitsILi16EEENSV_INS5_IJNSA_ILi8EEESI_EEENS5_IJSI_SC_EEEEEEEvNS4_8identityENS4_23SM90_TMA_LOAD_MULTICASTES1C_vS1D_EENS_8epilogue10collective6detail29Sm90TmaWarpSpecializedAdapterINS1H_15DefaultEpilogueISK_SL_SL_NS1G_6thread17LinearCombinationISK_Li1EffLNS1L_9ScaleType4KindE0ELNS_15FloatRoundStyleE2ESK_EENS1_15EpilogueDefaultEEEEEvvEEEEvNT_6ParamsE,@"STO_CUDA_ENTRY STV_DEFAULT"
_ZN7cutlass13device_kernelINS_4gemm6kernel13GemmUniversalIN4cute5tupleIJiiiiEEENS1_10collective13CollectiveMmaINS1_34MainloopSm90TmaGmmaWarpSpecializedILi9ENS5_IJNS4_1CILi2EEENSA_ILi1EEESC_EEENS1_35KernelTmaWarpSpecializedCooperativeEEENS5_IJNSA_ILi128EEENSA_ILi256EEENSA_ILi32EEEEEENS_6half_tENS5_IJlSC_lEEESK_SL_NS4_8TiledMMAINS4_8MMA_AtomIJNS4_4SM904GMMA26MMA_64x256x16_F32F16F16_SSILNSP_5MajorE0ELSR_0ELNSP_7ScaleInE1ELSS_1EEEEEENS4_6LayoutISD_NS5_IJSC_NSA_ILi0EEESW_EEEEENS5_IJNS4_10UnderscoreESZ_SZ_EEEEENS4_13SM90_TMA_LOADENS4_14ComposedLayoutINS4_7SwizzleILi2ELi4ELi3EEENS4_18smem_ptr_flag_bitsILi16EEENSV_INS5_IJNSA_ILi8EEESI_EEENS5_IJSI_SC_EEEEEEEvNS4_8identityENS4_23SM90_TMA_LOAD_MULTICASTES1C_vS1D_EENS_8epilogue10collective6detail29Sm90TmaWarpSpecializedAdapterINS1H_15DefaultEpilogueISK_SL_SL_NS1G_6thread17LinearCombinationISK_Li1EffLNS1L_9ScaleType4KindE0ELNS_15FloatRoundStyleE2ESK_EENS1_15EpilogueDefaultEEEEEvvEEEEvNT_6ParamsE:
[----:B------:R-:W0:Y:S01]  /*0000*/  LDC R1, c[0x0][0x28] ;  /* 0x00000a00ff017b82 */ /* 0x000e220000000800 */
[----:B------:R-:W1:Y:S01]  /*0010*/  S2R R18, SR_TID.X ;  /* 0x0000000000127919 */ /* 0x000e620000002100 */
[----:B------:R-:W-:Y:S01]  /*0020*/  ELECT P0, URZ, PT ;  /* 0x00000000003f782f */ /* 0x000fe20003800000 */
[----:B------:R-:W-:Y:S01]  /*0030*/  BSSY B0, `(.L_x_0) ;  /* 0x000000f000007945 */ /* 0x000fe20003800000 */
[--C-:B-1----:R-:W-:Y:S02]  /*0040*/  SHF.R.U32.HI R0, RZ, 0x5, R18.reuse ;  /* 0x00000005ff007819 */ /* 0x102fe40000011612 */
[----:B------:R-:W-:-:S03]  /*0050*/  SHF.R.U32.HI R3, RZ, 0x7, R18 ;  /* 0x00000007ff037819 */ /* 0x000fc60000011612 */
[----:B------:R-:W1:Y:S04]  /*0060*/  SHFL.IDX PT, R2, R0, RZ, 0x1f ;  /* 0x00001fff00027589 */ /* 0x000e6800000e0000 */
[----:B------:R2:W3:Y:S01]  /*0070*/  SHFL.IDX PT, R5, R3, RZ, 0x1f ;  /* 0x00001fff03057589 */ /* 0x0004e200000e0000 */
[----:B-1----:R-:W-:-:S13]  /*0080*/  ISETP.NE.OR P0, PT, R2, RZ, !P0 ;  /* 0x000000ff0200720c */ /* 0x002fda0004705670 */
[----:B0-23--:R-:W-:Y:S05]  /*0090*/  @P0 BRA `(.L_x_1) ;  /* 0x0000000000200947 */ /* 0x00dfea0003800000 */
[----:B------:R-:W-:Y:S02]  /*00a0*/  ULDC.64 UR4, c[0x0][0x198] ;  /* 0x0000660000047ab9 */ /* 0x000fe40000000a00 */
[----:B------:R-:W-:Y:S02]  /*00b0*/  UIADD3 UR6, UP0, UR4, 0xf0, URZ ;  /* 0x000000f004067890 */ /* 0x000fe4000ff1e03f */
[----:B------:R-:W-:Y:S02]  /*00c0*/  UIADD3 UR4, UP1, UR4, 0x1f0, URZ ;  /* 0x000001f004047890 */ /* 0x000fe4000ff3e03f */
[----:B------:R-:W-:Y:S02]  /*00d0*/  UIADD3.X UR7, URZ, UR5, URZ, UP0, !UPT ;  /* 0x000000053f077290 */ /* 0x000fe400087fe43f */
[----:B------:R-:W-:-:S07]  /*00e0*/  UIADD3.X UR5, URZ, UR5, URZ, UP1, !UPT ;  /* 0x000000053f057290 */ /* 0x000fce0008ffe43f */
[----:B------:R0:W-:Y:S02]  /*00f0*/  UTMACCTL.PF [UR6] ;  /* 0x00000000060079b9 */ /* 0x0001e40008040000 */
[----:B------:R0:W-:Y:S02]  /*0100*/  UTMACCTL.PF [UR4] ;  /* 0x00000000040079b9 */ /* 0x0001e40008040000 */
[----:B0-----:R-:W-:Y:S01]  /*0110*/  NOP ;  /* 0x0000000000007918 */ /* 0x001fe20000000000 */
.L_x_1:
[----:B------:R-:W-:Y:S05]  /*0120*/  BSYNC B0 ;  /* 0x0000000000007941 */ /* 0x000fea0003800000 */
.L_x_0:
[----:B------:R-:W0:Y:S02]  /*0130*/  SHFL.IDX PT, R3, R0, RZ, 0x1f ;  /* 0x00001fff00037589 */ /* 0x000e2400000e0000 */
[----:B0-----:R-:W-:-:S13]  /*0140*/  ISETP.NE.AND P0, PT, R3, RZ, PT ;  /* 0x000000ff0300720c */ /* 0x001fda0003f05270 */
[----:B------:R-:W-:Y:S05]  /*0150*/  @P0 BRA `(.L_x_2) ;  /* 0x00000000008c0947 */ /* 0x000fea0003800000 */
[----:B------:R-:W-:Y:S01]  /*0160*/  ELECT P0, URZ, PT ;  /* 0x00000000003f782f */ /* 0x000fe20003800000 */
[----:B------:R-:W-:-:S12]  /*0170*/  BSSY B0, `(.L_x_2) ;  /* 0x0000021000007945 */ /* 0x000fd80003800000 */
[----:B------:R-:W-:Y:S05]  /*0180*/  @!P0 BRA `(.L_x_3) ;  /* 0x00000000007c8947 */ /* 0x000fea0003800000 */
[----:B------:R-:W0:Y:S01]  /*0190*/  S2UR UR8, SR_CgaCtaId ;  /* 0x00000000000879c3 */ /* 0x000e220000008800 */
[----:B------:R-:W-:Y:S01]  /*01a0*/  UMOV UR4, 0x400 ;  /* 0x0000040000047882 */ /* 0x000fe20000000000 */
[----:B------:R-:W-:Y:S01]  /*01b0*/  UMOV UR5, 0x1 ;  /* 0x0000000100057882 */ /* 0x000fe20000000000 */
[----:B------:R-:W-:Y:S02]  /*01c0*/  UMOV UR6, 0x4 ;  /* 0x0000000400067882 */ /* 0x000fe40000000000 */
[----:B------:R-:W-:-:S04]  /*01d0*/  UIADD3 UR6, -UR6, 0x100000, URZ ;  /* 0x0010000006067890 */ /* 0x000fc8000fffe13f */
[----:B------:R-:W-:Y:S02]  /*01e0*/  USHF.L.U32 UR7, UR6, 0xb, URZ ;  /* 0x0000000b06077899 */ /* 0x000fe4000800063f */
[----:B------:R-:W-:Y:S02]  /*01f0*/  USHF.L.U32 UR6, UR6, 0x1, URZ ;  /* 0x0000000106067899 */ /* 0x000fe4000800063f */
[----:B0-----:R-:W-:Y:S02]  /*0200*/  ULEA UR8, UR8, UR4, 0x18 ;  /* 0x0000000408087291 */ /* 0x001fe4000f8ec03f */
[----:B------:R-:W-:-:S04]  /*0210*/  UIADD3 UR4, -UR5, 0x100000, URZ ;  /* 0x0010000005047890 */ /* 0x000fc8000fffe13f */
[----:B------:R-:W-:Y:S02]  /*0220*/  USHF.L.U32 UR5, UR4, 0xb, URZ ;  /* 0x0000000b04057899 */ /* 0x000fe4000800063f */
[----:B------:R-:W-:Y:S01]  /*0230*/  USHF.L.U32 UR4, UR4, 0x1, URZ ;  /* 0x0000000104047899 */ /* 0x000fe2000800063f */
[----:B------:R-:W0:Y:S11]  /*0240*/  FENCE.VIEW.ASYNC.S ;  /* 0x00000000000073c6 */ /* 0x000e360000000000 */
[----:B0-----:R0:W1:Y:S01]  /*0250*/  SYNCS.EXCH.64 URZ, [UR8], UR4 ;  /* 0x00000004083f75b2 */ /* 0x0010620008000100 */
[----:B------:R0:W2:Y:S01]  /*0260*/  SYNCS.EXCH.64 URZ, [UR8+0x48], UR6 ;  /* 0x00004806083f75b2 */ /* 0x0000a20008000100 */
[----:B------:R0:W3:Y:S01]  /*0270*/  SYNCS.EXCH.64 URZ, [UR8+0x8], UR4 ;  /* 0x00000804083f75b2 */ /* 0x0000e20008000100 */
[----:B------:R0:W4:Y:S01]  /*0280*/  SYNCS.EXCH.64 URZ, [UR8+0x50], UR6 ;  /* 0x00005006083f75b2 */ /* 0x0001220008000100 */
[----:B------:R0:W0:Y:S01]  /*0290*/  SYNCS.EXCH.64 URZ, [UR8+0x10], UR4 ;  /* 0x00001004083f75b2 */ /* 0x0000220008000100 */
        /* <DEDUP_REMOVED lines=13> */
[----:B------:R-:W-:Y:S01]  /*0370*/  NOP ;  /* 0x0000000000007918 */ /* 0x000fe20000000000 */
.L_x_3:
[----:B0-----:R-:W-:Y:S05]  /*0380*/  BSYNC B0 ;  /* 0x0000000000007941 */ /* 0x001fea0003800000 */
.L_x_2:
[----:B------:R-:W-:Y:S01]  /*0390*/  SHF.R.S32.HI R7, RZ, 0x1f, R18 ;  /* 0x0000001fff077819 */ /* 0x000fe20000011412 */
[----:B------:R-:W0:Y:S01]  /*03a0*/  SHFL.IDX PT, R0, R0, RZ, 0x1f ;  /* 0x00001fff00007589 */ /* 0x000e2200000e0000 */
[----:B------:R-:W5:Y:S01]  /*03b0*/  S2UR UR8, SR_CTAID.X ;  /* 0x00000000000879c3 */ /* 0x000f620000002500 */
[----:B------:R-:W-:Y:S02]  /*03c0*/  ELECT P0, URZ, PT ;  /* 0x00000000003f782f */ /* 0x000fe40003800000 */
[----:B------:R-:W-:Y:S01]  /*03d0*/  LEA.HI R7, R7, R18, RZ, 0x7 ;  /* 0x0000001207077211 */ /* 0x000fe200078f38ff */
[----:B------:R-:W1:Y:S01]  /*03e0*/  S2R R4, SR_CTAID.Y ;  /* 0x0000000000047919 */ /* 0x000e620000002600 */
[----:B------:R-:W-:Y:S01]  /*03f0*/  SHF.R.S32.HI R8, RZ, 0x1f, R3 ;  /* 0x0000001fff087819 */ /* 0x000fe20000011403 */
[----:B------:R-:W-:Y:S01]  /*0400*/  ULDC UR4, c[0x0][0x150] ;  /* 0x0000540000047ab9 */ /* 0x000fe20000000800 */
[----:B------:R-:W-:Y:S01]  /*0410*/  LOP3.LUT R7, R7, 0xffffff80, RZ, 0xc0, !PT ;  /* 0xffffff8007077812 */ /* 0x000fe200078ec0ff */
[----:B------:R-:W-:Y:S01]  /*0420*/  NOP ;  /* 0x0000000000007918 */ /* 0x000fe20000000000 */
[----:B------:R-:W-:Y:S01]  /*0430*/  LEA.HI R8, R8, R3, RZ, 0x2 ;  /* 0x0000000308087211 */ /* 0x000fe200078f10ff */
[----:B------:R-:W2:Y:S01]  /*0440*/  LDC R10, c[0x0][0x144] ;  /* 0x00005100ff0a7b82 */ /* 0x000ea20000000800 */
[----:B------:R-:W-:Y:S01]  /*0450*/  NOP ;  /* 0x0000000000007918 */ /* 0x000fe20000000000 */
[----:B------:R-:W-:Y:S01]  /*0460*/  IMAD.IADD R6, R18, 0x1, -R7 ;  /* 0x0000000112067824 */ /* 0x000fe200078e0a07 */
[----:B------:R-:W-:Y:S01]  /*0470*/  LOP3.LUT R8, R8, 0x3ffffffc, RZ, 0xc0, !PT ;  /* 0x3ffffffc08087812 */ /* 0x000fe200078ec0ff */
[----:B------:R-:W-:Y:S01]  /*0480*/  IMAD.MOV.U32 R22, RZ, RZ, 0x1 ;  /* 0x00000001ff167424 */ /* 0x000fe200078e00ff */
[----:B------:R-:W-:-:S02]  /*0490*/  ISETP.NE.AND P3, PT, R5, RZ, PT ;  /* 0x000000ff0500720c */ /* 0x000fc40003f65270 */
[----:B------:R-:W-:Y:S01]  /*04a0*/  SHF.R.S32.HI R7, RZ, 0x1f, R6 ;  /* 0x0000001fff077819 */ /* 0x000fe20000011406 */
[----:B------:R-:W-:Y:S01]  /*04b0*/  IMAD.IADD R8, R3, 0x1, -R8 ;  /* 0x0000000103087824 */ /* 0x000fe200078e0a08 */
[----:B------:R-:W3:Y:S02]  /*04c0*/  LDC R13, c[0x0][0x140] ;  /* 0x00005000ff0d7b82 */ /* 0x000ee40000000800 */
[----:B------:R-:W-:Y:S02]  /*04d0*/  LEA.HI R7, R7, R6, RZ, 0x3 ;  /* 0x0000000607077211 */ /* 0x000fe400078f18ff */
[----:B0-----:R-:W-:Y:S02]  /*04e0*/  ISETP.NE.OR P0, PT, R0, RZ, !P0 ;  /* 0x000000ff0000720c */ /* 0x001fe40004705670 */
[--C-:B------:R-:W-:Y:S02]  /*04f0*/  SHF.R.S32.HI R0, RZ, 0x3, R7.reuse ;  /* 0x00000003ff007819 */ /* 0x100fe40000011407 */
[----:B------:R-:W-:-:S02]  /*0500*/  SHF.R.S32.HI R7, RZ, 0x1f, R7 ;  /* 0x0000001fff077819 */ /* 0x000fc40000011407 */
[----:B-----5:R-:W-:Y:S02]  /*0510*/  I2FP.F32.U32 R9, UR8 ;  /* 0x0000000800097c45 */ /* 0x020fe40008201000 */
[----:B------:R-:W-:-:S03]  /*0520*/  LEA.HI R7, R7, R0, RZ, 0x2 ;  /* 0x0000000007077211 */ /* 0x000fc600078f10ff */
[----:B------:R-:W-:Y:S01]  /*0530*/  FMUL R9, R9, UR4 ;  /* 0x0000000409097c20 */ /* 0x000fe20008400000 */
[----:B------:R-:W-:Y:S01]  /*0540*/  LOP3.LUT R7, R7, 0xfffffffc, RZ, 0xc0, !PT ;  /* 0xfffffffc07077812 */ /* 0x000fe200078ec0ff */
[----:B------:R-:W-:Y:S01]  /*0550*/  VOTEU.ALL UP0, P0 ;  /* 0x00000000003f7886 */ /* 0x000fe20000000000 */
[----:B-1----:R-:W-:Y:S01]  /*0560*/  I2FP.F32.U32 R3, R4 ;  /* 0x0000000400037245 */ /* 0x002fe20000201000 */
[----:B------:R-:W-:Y:S01]  /*0570*/  ULDC UR4, c[0x0][0x154] ;  /* 0x0000550000047ab9 */ /* 0x000fe20000000800 */
[----:B------:R-:W-:Y:S01]  /*0580*/  VOTEU.ALL UP1, P0 ;  /* 0x00000000003f7886 */ /* 0x000fe20000020000 */
[----:B------:R-:W0:Y:S01]  /*0590*/  F2I.U32.TRUNC.NTZ R9, R9 ;  /* 0x0000000900097305 */ /* 0x000e22000020f000 */
[----:B------:R-:W-:Y:S01]  /*05a0*/  IMAD.IADD R7, R0, 0x1, -R7 ;  /* 0x0000000100077824 */ /* 0x000fe200078e0a07 */
[----:B------:R-:W1:Y:S01]  /*05b0*/  @!UP0 S2UR UR7, SR_CgaCtaId ;  /* 0x00000000000789c3 */ /* 0x000e620000008800 */
[----:B------:R-:W-:Y:S01]  /*05c0*/  FMUL R12, R3, UR4 ;  /* 0x00000004030c7c20 */ /* 0x000fe20008400000 */
[----:B------:R-:W-:Y:S01]  /*05d0*/  UMOV UR4, 0x20 ;  /* 0x0000002000047882 */ /* 0x000fe20000000000 */
[----:B------:R-:W-:Y:S01]  /*05e0*/  IMAD R8, R8, 0x4, R7 ;  /* 0x0000000408087824 */ /* 0x000fe200078e0207 */
[----:B------:R-:W-:Y:S01]  /*05f0*/  @!UP0 UMOV UR6, 0x400 ;  /* 0x0000040000068882 */ /* 0x000fe20000000000 */
[----:B------:R-:W-:-:S04]  /*0600*/  @!UP0 UIADD3 UR4, -UR4, 0x100000, URZ ;  /* 0x0010000004048890 */ /* 0x000fc8000fffe13f */
[----:B------:R-:W-:Y:S02]  /*0610*/  @!UP0 USHF.L.U32 UR5, UR4, 0xb, URZ ;  /* 0x0000000b04058899 */ /* 0x000fe4000800063f */
[----:B------:R-:W-:Y:S01]  /*0620*/  @!UP0 USHF.L.U32 UR4, UR4, 0x1, URZ ;  /* 0x0000000104048899 */ /* 0x000fe2000800063f */
[----:B---3--:R-:W-:Y:S01]  /*0630*/  ISETP.EQ.U32.AND P2, PT, R13, 0x1, PT ;  /* 0x000000010d00780c */ /* 0x008fe20003f42070 */
[----:B------:R-:W3:Y:S01]  /*0640*/  F2I.U32.TRUNC.NTZ R12, R12 ;  /* 0x0000000c000c7305 */ /* 0x000ee2000020f000 */
[----:B------:R-:W-:Y:S01]  /*0650*/  LEA.HI R0, R8, R8, RZ, 0x1 ;  /* 0x0000000808007211 */ /* 0x000fe200078f08ff */
[----:B------:R-:W5:Y:S03]  /*0660*/  LDC R7, c[0x0][0x148] ;  /* 0x00005200ff077b82 */ /* 0x000f660000000800 */
[----:B------:R-:W-:Y:S01]  /*0670*/  LOP3.LUT R11, R0, 0xfffffffe, RZ, 0xc0, !PT ;  /* 0xfffffffe000b7812 */ /* 0x000fe200078ec0ff */
[----:B0-----:R-:W-:Y:S01]  /*0680*/  IMAD.MOV R15, RZ, RZ, -R9 ;  /* 0x000000ffff0f7224 */ /* 0x001fe200078e0a09 */
[----:B------:R-:W-:-:S03]  /*0690*/  SHF.R.S32.HI R9, RZ, 0x1f, R2 ;  /* 0x0000001fff097819 */ /* 0x000fc60000011402 */
[----:B--2---:R-:W-:Y:S01]  /*06a0*/  IMAD R3, R10, R15, UR8 ;  /* 0x000000080a037e24 */ /* 0x004fe2000f8e020f */
[----:B------:R-:W-:Y:S01]  /*06b0*/  LEA.HI R9, R9, R2, RZ, 0x2 ;  /* 0x0000000209097211 */ /* 0x000fe200078f10ff */
[C---:B------:R-:W-:Y:S02]  /*06c0*/  IMAD.IADD R0, R8.reuse, 0x1, -R11 ;  /* 0x0000000108007824 */ /* 0x040fe400078e0a0b */
[----:B------:R-:W-:Y:S01]  /*06d0*/  IMAD.SHL.U32 R11, R8, 0x4, RZ ;  /* 0x00000004080b7824 */ /* 0x000fe200078e00ff */
[----:B------:R-:W-:Y:S01]  /*06e0*/  LOP3.LUT R9, R9, 0xfffffffc, RZ, 0xc0, !PT ;  /* 0xfffffffc09097812 */ /* 0x000fe200078ec0ff */
[----:B---3--:R-:W-:Y:S01]  /*06f0*/  IMAD.MOV R24, RZ, RZ, -R12 ;  /* 0x000000ffff187224 */ /* 0x008fe200078e0a0c */
[----:B------:R-:W-:Y:S01]  /*0700*/  ISETP.NE.AND P4, PT, R0, R3, PT ;  /* 0x000000030000720c */ /* 0x000fe20003f85270 */
[----:B-1----:R-:W-:Y:S01]  /*0710*/  @!UP0 ULEA UR6, UR7, UR6, 0x18 ;  /* 0x0000000607068291 */ /* 0x002fe2000f8ec03f */
[----:B------:R-:W-:Y:S01]  /*0720*/  LOP3.LUT R152, R8, 0xc, R11, 0x78, !PT ;  /* 0x0000000c08987812 */ /* 0x000fe200078e780b */
[----:B------:R-:W-:Y:S01]  /*0730*/  IMAD.IADD R0, R2, 0x1, -R9 ;  /* 0x0000000102007824 */ /* 0x000fe200078e0a09 */
[----:B------:R-:W-:Y:S01]  /*0740*/  VOTEU.ALL UP0, P0 ;  /* 0x00000000003f7886 */ /* 0x000fe20000000000 */
[----:B------:R-:W-:Y:S01]  /*0750*/  LOP3.LUT P0, RZ, R6, 0x7, RZ, 0xc0, !PT ;  /* 0x0000000706ff7812 */ /* 0x000fe2000780c0ff */
[----:B------:R-:W-:-:S02]  /*0760*/  VIADD R6, R5, 0xffffffff ;  /* 0xffffffff05067836 */ /* 0x000fc40000000000 */
[----:B------:R-:W-:Y:S01]  /*0770*/  ISETP.NE.AND P1, PT, R0, 0x3, PT ;  /* 0x000000030000780c */ /* 0x000fe20003f25270 */
[----:B-----5:R-:W-:Y:S01]  /*0780*/  IMAD R9, R7, R24, R4 ;  /* 0x0000001807097224 */ /* 0x020fe200078e0204 */
[----:B------:R-:W-:Y:S02]  /*0790*/  ISETP.LT.U32.AND P0, PT, R152, 0x2, !P0 ;  /* 0x000000029800780c */ /* 0x000fe40004701070 */
[----:B------:R-:W-:Y:S01]  /*07a0*/  ISETP.EQ.OR P1, PT, R0, RZ, !P1 ;  /* 0x000000ff0000720c */ /* 0x000fe20004f22670 */
[----:B------:R-:W0:Y:S02]  /*07b0*/  FENCE.VIEW.ASYNC.S ;  /* 0x00000000000073c6 */ /* 0x000e240000000000 */
[----:B0-----:R0:W1:Y:S01]  /*07c0*/  @!UP0 SYNCS.EXCH.64 URZ, [UR6+0xa0], UR4 ;  /* 0x0000a004063f85b2 */ /* 0x0010620008000100 */
[----:B------:R-:W-:Y:S02]  /*07d0*/  @P4 LEA.HI R2, R152, R152, RZ, 0x1 ;  /* 0x0000009898024211 */ /* 0x000fe400078f08ff */
[----:B------:R-:W-:-:S02]  /*07e0*/  ISETP.EQ.AND P1, PT, R5, RZ, P1 ;  /* 0x000000ff0500720c */ /* 0x000fc40000f22270 */
[----:B------:R-:W-:Y:S02]  /*07f0*/  @P4 SHF.R.S32.HI R2, RZ, 0x1, R2 ;  /* 0x00000001ff024819 */ /* 0x000fe40000011402 */
[----:B------:R-:W-:Y:S02]  /*0800*/  ISETP.GE.U32.AND P6, PT, R6, 0x2, PT ;  /* 0x000000020600780c */ /* 0x000fe40003fc6070 */
[----:B------:R-:W-:Y:S02]  /*0810*/  @P4 ISETP.NE.AND P5, PT, R2, R9, PT ;  /* 0x000000090200420c */ /* 0x000fe40003fa5270 */
[----:B------:R-:W-:Y:S02]  /*0820*/  SEL R9, RZ, 0x1, !P0 ;  /* 0x00000001ff097807 */ /* 0x000fe40004000000 */
[----:B------:R-:W-:Y:S02]  /*0830*/  @P4 SEL R22, RZ, 0x1, P5 ;  /* 0x00000001ff164807 */ /* 0x000fe40002800000 */
[----:B------:R-:W-:Y:S01]  /*0840*/  SEL R19, RZ, 0x1, !P1 ;  /* 0x00000001ff137807 */ /* 0x000fe20004800000 */
[----:B------:R0:W2:Y:S01]  /*0850*/  @!UP1 SYNCS.EXCH.64 URZ, [UR6+0xa8], UR4 ;  /* 0x0000a804063f95b2 */ /* 0x0000a20008000100 */
[----:B------:R-:W-:Y:S01]  /*0860*/  LOP3.LUT R22, R22, R9, RZ, 0xc0, !PT ;  /* 0x0000000916167212 */ /* 0x000fe200078ec0ff */
[----:B------:R-:W-:Y:S01]  /*0870*/  NOP ;  /* 0x0000000000007918 */ /* 0x000fe20000000000 */
[----:B------:R-:W-:Y:S01]  /*0880*/  SEL R19, R19, 0x2, P6 ;  /* 0x0000000213137807 */ /* 0x000fe20003000000 */
[----:B------:R-:W-:Y:S06]  /*0890*/  @!P2 BRA `(.L_x_4) ;  /* 0x000000000008a947 */ /* 0x000fec0003800000 */
[----:B-12-4-:R-:W-:Y:S01]  /*08a0*/  UCGABAR_ARV ;  /* 0x00000000000079c7 */ /* 0x016fe20008000000 */
[----:B------:R-:W-:Y:S05]  /*08b0*/  BRA `(.L_x_5) ;  /* 0x0000000000047947 */ /* 0x000fea0003800000 */
.L_x_4:
[----:B-12-4-:R-:W-:Y:S01]  /*08c0*/  NOP ;  /* 0x0000000000007918 */ /* 0x016fe20000000000 */
.L_x_5:
[----:B------:R-:W1:Y:S01]  /*08d0*/  LDC R2, c[0x0][0x65c] ;  /* 0x00019700ff027b82 */ /* 0x000e620000000800 */
[----:B------:R-:W-:Y:S02]  /*08e0*/  IMAD.U32 R8, RZ, RZ, UR8 ;  /* 0x00000008ff087e24 */ /* 0x000fe4000f8e00ff */
[----:B------:R-:W-:Y:S01]  /*08f0*/  IMAD.MOV.U32 R9, RZ, RZ, RZ ;  /* 0x000000ffff097224 */ /* 0x000fe200078e00ff */
[----:B-1----:R-:W-:-:S04]  /*0900*/  ISETP.NE.AND P1, PT, R2, 0x1, PT ;  /* 0x000000010200780c */ /* 0x002fc80003f25270 */
[----:B------:R-:W-:-:S09]  /*0910*/  P2R R5, PR, RZ, 0x2 ;  /* 0x00000002ff057803 */ /* 0x000fd20000000000 */
[----:B------:R-:W1:Y:S01]  /*0920*/  @P1 LDC R17, c[0x0][0x10] ;  /* 0x00000400ff111b82 */ /* 0x000e620000000800 */
[----:B------:R-:W-:Y:S02]  /*0930*/  @P1 IMAD.MOV.U32 R5, RZ, RZ, RZ ;  /* 0x000000ffff051224 */ /* 0x000fe400078e00ff */
[----:B------:R-:W-:-:S05]  /*0940*/  @P1 IMAD.MOV.U32 R13, RZ, RZ, RZ ;  /* 0x000000ffff0d1224 */ /* 0x000fca00078e00ff */
[----:B------:R-:W2:Y:S01]  /*0950*/  @!P1 LDC R11, c[0x0][0xc] ;  /* 0x00000300ff0b9b82 */ /* 0x000ea20000000800 */
[----:B-1----:R-:W-:-:S04]  /*0960*/  @P1 IMAD.WIDE.U32 R16, R17, UR8, R4 ;  /* 0x0000000811101c25 */ /* 0x002fc8000f8e0004 */
[----:B------:R-:W-:Y:S02]  /*0970*/  @P1 IMAD.IADD R17, R17, 0x1, R13 ;  /* 0x0000000111111824 */ /* 0x000fe400078e020d */
[----:B--2---:R-:W-:-:S04]  /*0980*/  @!P1 IMAD.WIDE.U32 R8, R4, R11, R8 ;  /* 0x0000000b04089225 */ /* 0x004fc800078e0008 */
[----:B------:R-:W-:Y:S02]  /*0990*/  @!P1 IMAD.MOV.U32 R16, RZ, RZ, R8 ;  /* 0x000000ffff109224 */ /* 0x000fe400078e0008 */
[----:B------:R-:W-:Y:S01]  /*09a0*/  @!P1 IMAD.MOV.U32 R17, RZ, RZ, R9 ;  /* 0x000000ffff119224 */ /* 0x000fe200078e0009 */
[----:B------:R-:W-:Y:S06]  /*09b0*/  @!P2 BRA `(.L_x_6) ;  /* 0x00000000000ca947 */ /* 0x000fec0003800000 */
[----:B------:R-:W-:Y:S01]  /*09c0*/  UCGABAR_WAIT ;  /* 0x0000000000007dc7 */ /* 0x000fe20008000000 */
[----:B------:R-:W-:Y:S01]  /*09d0*/  CCTL.IVALL ;  /* 0x00000000ff00798f */ /* 0x000fe20002000000 */
[----:B------:R-:W-:Y:S05]  /*09e0*/  BRA `(.L_x_7) ;  /* 0x0000000000047947 */ /* 0x000fea0003800000 */
.L_x_6:
[----:B------:R-:W-:Y:S06]  /*09f0*/  BAR.SYNC.DEFER_BLOCKING 0x0 ;  /* 0x0000000000007b1d */ /* 0x000fec0000010000 */
.L_x_7:
[----:B------:R-:W-:Y:S05]  /*0a00*/  @!P3 BRA `(.L_x_8) ;  /* 0x0000009400e0b947 */ /* 0x000fea0003800000 */
[----:B------:R-:W-:-:S13]  /*0a10*/  ISETP.GT.U32.AND P0, PT, R6, 0x1, PT ;  /* 0x000000010600780c */ /* 0x000fda0003f04070 */
[----:B0-----:R-:W-:Y:S05]  /*0a20*/  @P0 EXIT ;  /* 0x000000000000094d */ /* 0x001fea0003800000 */
[----:B------:R-:W-:Y:S01]  /*0a30*/  ULDC.64 UR4, c[0x0][0x650] ;  /* 0x0001940000047ab9 */ /* 0x000fe20000000a00 */
[----:B------:R-:W-:Y:S01]  /*0a40*/  PRMT R0, RZ, 0x7610, R0 ;  /* 0x00007610ff007816 */ /* 0x000fe20000000000 */
[----:B------:R-:W-:Y:S01]  /*0a50*/  IMAD.MOV.U32 R154, RZ, RZ, -0x1 ;  /* 0xffffffffff9a7424 */ /* 0x000fe200078e00ff */
[----:B------:R-:W-:Y:S01]  /*0a60*/  ISETP.GE.U32.AND P0, PT, R16, UR4, PT ;  /* 0x0000000410007c0c */ /* 0x000fe2000bf06070 */
[----:B------:R-:W-:Y:S02]  /*0a70*/  IMAD.MOV.U32 R153, RZ, RZ, -0x1 ;  /* 0xffffffffff997424 */ /* 0x000fe400078e00ff */
[----:B------:R-:W-:Y:S01]  /*0a80*/  IMAD.MOV.U32 R23, RZ, RZ, -0x1 ;  /* 0xffffffffff177424 */ /* 0x000fe200078e00ff */
[----:B------:R-:W-:-:S13]  /*0a90*/  ISETP.GE.U32.AND.EX P0, PT, R17, UR5, PT, P0 ;  /* 0x0000000511007c0c */ /* 0x000fda000bf06100 */
[----:B------:R-:W-:Y:S05]  /*0aa0*/  @P0 BRA `(.L_x_9) ;  /* 0x00000004002c0947 */ /* 0x000fea0003800000 */
[----:B------:R-:W0:Y:S01]  /*0ab0*/  LDC.64 R20, c[0x0][0x628] ;  /* 0x00018a00ff147b82 */ /* 0x000e220000000a00 */
[----:B------:R-:W-:Y:S02]  /*0ac0*/  IMAD.MOV.U32 R8, RZ, RZ, R16 ;  /* 0x000000ffff087224 */ /* 0x000fe400078e0010 */
[----:B------:R-:W-:-:S05]  /*0ad0*/  IMAD.MOV.U32 R9, RZ, RZ, R17 ;  /* 0x000000ffff097224 */ /* 0x000fca00078e0011 */
[----:B------:R-:W1:Y:S08]  /*0ae0*/  LDC R0, c[0x0][0x630] ;  /* 0x00018c00ff007b82 */ /* 0x000e700000000800 */
[----:B------:R-:W2:Y:S01]  /*0af0*/  LDC.64 R26, c[0x0][0x620] ;  /* 0x00018800ff1a7b82 */ /* 0x000ea20000000a00 */
[----:B0-----:R-:W-:-:S04]  /*0b00*/  ISETP.NE.U32.AND P0, PT, R20, RZ, PT ;  /* 0x000000ff1400720c */ /* 0x001fc80003f05070 */
[----:B------:R-:W-:-:S13]  /*0b10*/  ISETP.NE.AND.EX P0, PT, R21, RZ, PT, P0 ;  /* 0x000000ff1500720c */ /* 0x000fda0003f05300 */
[----:B-12---:R-:W-:Y:S05]  /*0b20*/  @!P0 BRA `(.L_x_10) ;  /* 0x0000000000288947 */ /* 0x006fea0003800000 */
[----:B------:R-:W0:Y:S02]  /*0b30*/  LDC R13, c[0x0][0x634] ;  /* 0x00018d00ff0d7b82 */ /* 0x000e240000000800 */
[----:B0-----:R-:W-:-:S05]  /*0b40*/  IADD3 R13, P0, R16, R13, RZ ;  /* 0x0000000d100d7210 */ /* 0x001fca0007f1e0ff */
[----:B------:R-:W-:-:S04]  /*0b50*/  IMAD.X R15, RZ, RZ, R17, P0 ;  /* 0x000000ffff0f7224 */ /* 0x000fc800000e0611 */
[----:B------:R-:W-:-:S04]  /*0b60*/  IMAD.WIDE.U32 R8, R15, R20, RZ ;  /* 0x000000140f087225 */ /* 0x000fc800078e00ff */
[----:B------:R-:W-:-:S04]  /*0b70*/  IMAD.WIDE.U32 R10, P0, R13, R21, R8 ;  /* 0x000000150d0a7225 */ /* 0x000fc80007800008 */
[----:B------:R-:W-:-:S04]  /*0b80*/  IMAD.WIDE.U32 R8, R13, R20, RZ ;  /* 0x000000140d087225 */ /* 0x000fc800078e00ff */
[----:B------:R-:W-:Y:S01]  /*0b90*/  IMAD.X R13, RZ, RZ, RZ, P0 ;  /* 0x000000ffff0d7224 */ /* 0x000fe200000e06ff */
[----:B------:R-:W-:Y:S01]  /*0ba0*/  IADD3 RZ, P0, R9, R10, RZ ;  /* 0x0000000a09ff7210 */ /* 0x000fe20007f1e0ff */
[----:B------:R-:W-:-:S04]  /*0bb0*/  IMAD.MOV.U32 R12, RZ, RZ, R11 ;  /* 0x000000ffff0c7224 */ /* 0x000fc800078e000b */
[----:B------:R-:W-:-:S08]  /*0bc0*/  IMAD.WIDE.U32.X R8, R15, R21, R12, P0 ;  /* 0x000000150f087225 */ /* 0x000fd000000e040c */
.L_x_10:
[----:B------:R-:W0:Y:S01]  /*0bd0*/  LDC.64 R20, c[0x0][0x640] ;  /* 0x00019000ff147b82 */ /* 0x000e220000000a00 */
[--C-:B------:R-:W-:Y:S01]  /*0be0*/  SHF.R.U64 R28, R8, R0, R9.reuse ;  /* 0x00000000081c7219 */ /* 0x100fe20000001209 */
[----:B------:R-:W-:Y:S01]  /*0bf0*/  IMAD R30, R7, R24, R4 ;  /* 0x00000018071e7224 */ /* 0x000fe200078e0204 */
[----:B------:R-:W-:Y:S01]  /*0c00*/  SHF.R.U32.HI R0, RZ, R0, R9 ;  /* 0x00000000ff007219 */ /* 0x000fe20000011609 */
[----:B------:R-:W-:Y:S01]  /*0c10*/  IMAD.MOV.U32 R23, RZ, RZ, 0x1 ;  /* 0x00000001ff177424 */ /* 0x000fe200078e00ff */
[----:B------:R-:W-:-:S03]  /*0c20*/  IADD3 R5, P0, RZ, -R28, RZ ;  /* 0x8000001cff057210 */ /* 0x000fc60007f1e0ff */
[----:B------:R-:W1:Y:S02]  /*0c30*/  LDC R6, c[0x0][0x618] ;  /* 0x00018600ff067b82 */ /* 0x000e640000000800 */
[----:B------:R-:W-:-:S04]  /*0c40*/  IMAD.X R9, RZ, RZ, ~R0, P0 ;  /* 0x000000ffff097224 */ /* 0x000fc800000e0e00 */
[-C--:B------:R-:W-:Y:S02]  /*0c50*/  IMAD R0, R9, R26.reuse, RZ ;  /* 0x0000001a09007224 */ /* 0x080fe400078e02ff */
[----:B------:R-:W2:Y:S01]  /*0c60*/  LDC R11, c[0x0][0x608] ;  /* 0x00018200ff0b7b82 */ /* 0x000ea20000000800 */
[----:B------:R-:W-:-:S04]  /*0c70*/  IMAD.WIDE.U32 R8, R5, R26, R16 ;  /* 0x0000001a05087225 */ /* 0x000fc800078e0010 */
[----:B------:R-:W-:-:S03]  /*0c80*/  IMAD R5, R5, R27, R0 ;  /* 0x0000001b05057224 */ /* 0x000fc600078e0200 */
[----:B------:R-:W3:Y:S01]  /*0c90*/  LDC R12, c[0x0][0x658] ;  /* 0x00019600ff0c7b82 */ /* 0x000ee20000000800 */
[----:B0-----:R-:W-:Y:S01]  /*0ca0*/  ISETP.NE.U32.AND P0, PT, R20, RZ, PT ;  /* 0x000000ff1400720c */ /* 0x001fe20003f05070 */
[----:B------:R-:W-:Y:S02]  /*0cb0*/  IMAD.IADD R5, R9, 0x1, R5 ;  /* 0x0000000109057824 */ /* 0x000fe400078e0205 */
[----:B------:R-:W-:Y:S01]  /*0cc0*/  IMAD.MOV.U32 R9, RZ, RZ, -0x1 ;  /* 0xffffffffff097424 */ /* 0x000fe200078e00ff */
[----:B------:R-:W-:-:S03]  /*0cd0*/  ISETP.NE.AND.EX P0, PT, R21, RZ, PT, P0 ;  /* 0x000000ff1500720c */ /* 0x000fc60003f05300 */
[----:B------:R-:W0:Y:S01]  /*0ce0*/  LDC R15, c[0x0][0x600] ;  /* 0x00018000ff0f7b82 */ /* 0x000e220000000800 */
[-CC-:B-1----:R-:W-:Y:S02]  /*0cf0*/  SHF.R.U64 R13, R8, R6.reuse, R5.reuse ;  /* 0x00000006080d7219 */ /* 0x182fe40000001205 */
[----:B------:R-:W-:-:S05]  /*0d00*/  SHF.R.U32.HI R0, RZ, R6, R5 ;  /* 0x00000006ff007219 */ /* 0x000fca0000011605 */
[----:B------:R-:W1:Y:S01]  /*0d10*/  LDC R14, c[0x0][0x648] ;  /* 0x00019200ff0e7b82 */ /* 0x000e620000000800 */
[-CC-:B--2---:R-:W-:Y:S02]  /*0d20*/  SHF.R.U64 R27, R13, R11.reuse, R0.reuse ;  /* 0x0000000b0d1b7219 */ /* 0x184fe40000001200 */
[----:B------:R-:W-:-:S05]  /*0d30*/  SHF.R.U32.HI R5, RZ, R11, R0 ;  /* 0x0000000bff057219 */ /* 0x000fca0000011600 */
[----:B------:R-:W2:Y:S01]  /*0d40*/  LDC R26, c[0x0][0x638] ;  /* 0x00018e00ff1a7b82 */ /* 0x000ea20000000800 */
[-CC-:B---3--:R-:W-:Y:S02]  /*0d50*/  SHF.R.U64 R24, R27, R12.reuse, R5.reuse ;  /* 0x0000000c1b187219 */ /* 0x188fe40000001205 */
[-C--:B------:R-:W-:Y:S02]  /*0d60*/  SHF.L.U32 R0, R9, R12.reuse, RZ ;  /* 0x0000000c09007219 */ /* 0x080fe400000006ff */
[----:B------:R-:W-:Y:S01]  /*0d70*/  SHF.R.U32.HI R5, RZ, R12, R5 ;  /* 0x0000000cff057219 */ /* 0x000fe20000011605 */
[----:B------:R-:W-:Y:S01]  /*0d80*/  IMAD.MOV.U32 R4, RZ, RZ, R24 ;  /* 0x000000ffff047224 */ /* 0x000fe200078e0018 */
[----:B------:R-:W-:Y:S01]  /*0d90*/  LOP3.LUT R10, RZ, R0, RZ, 0x33, !PT ;  /* 0x00000000ff0a7212 */ /* 0x000fe200078e33ff */
[----:B------:R-:W3:Y:S01]  /*0da0*/  LDC R25, c[0x0][0x610] ;  /* 0x00018400ff197b82 */ /* 0x000ee20000000800 */
[----:B------:R-:W-:Y:S05]  /*0db0*/  @!P0 BRA `(.L_x_11) ;  /* 0x0000000000288947 */ /* 0x000fea0003800000 */
[----:B------:R-:W4:Y:S02]  /*0dc0*/  LDC R9, c[0x0][0x64c] ;  /* 0x00019300ff097b82 */ /* 0x000f240000000800 */
[----:B----4-:R-:W-:-:S05]  /*0dd0*/  IADD3 R9, P0, R24, R9, RZ ;  /* 0x0000000918097210 */ /* 0x010fca0007f1e0ff */
        /* <DEDUP_REMOVED lines=8> */
.L_x_11:
[----:B-1----:R-:W-:Y:S01]  /*0e60*/  SHF.R.U64 R4, R4, R14, R5 ;  /* 0x0000000e04047219 */ /* 0x002fe20000001205 */
[----:B0-----:R-:W-:Y:S01]  /*0e70*/  VIADD R6, R15, 0xffffffff ;  /* 0xffffffff0f067836 */ /* 0x001fe20000000000 */
[----:B------:R-:W-:Y:S01]  /*0e80*/  SHF.L.U32 R0, R23, R12, RZ ;  /* 0x0000000c17007219 */ /* 0x000fe200000006ff */
[----:B------:R-:W-:Y:S01]  /*0e90*/  IMAD.MOV.U32 R23, RZ, RZ, R28 ;  /* 0x000000ffff177224 */ /* 0x000fe200078e001c */
[----:B------:R-:W-:Y:S01]  /*0ea0*/  LOP3.LUT R5, R27, R10, RZ, 0xc0, !PT ;  /* 0x0000000a1b057212 */ /* 0x000fe200078ec0ff */
[----:B------:R-:W-:Y:S01]  /*0eb0*/  IMAD.MOV R7, RZ, RZ, -R4 ;  /* 0x000000ffff077224 */ /* 0x000fe200078e0a04 */
[----:B------:R-:W-:Y:S02]  /*0ec0*/  SEL R3, R3, R30, !P1 ;  /* 0x0000001e03037207 */ /* 0x000fe40004800000 */
[----:B------:R-:W-:Y:S01]  /*0ed0*/  LOP3.LUT R6, R13, R6, RZ, 0xc0, !PT ;  /* 0x000000060d067212 */ /* 0x000fe200078ec0ff */
[----:B------:R-:W-:Y:S02]  /*0ee0*/  IMAD R4, R0, R4, R5 ;  /* 0x0000000400047224 */ /* 0x000fe400078e0205 */
[----:B--2---:R-:W-:-:S02]  /*0ef0*/  IMAD R0, R7, R26, R24 ;  /* 0x0000001a07007224 */ /* 0x004fc400078e0218 */
[----:B---3--:R-:W-:Y:S02]  /*0f00*/  IMAD R3, R4, R25, R3 ;  /* 0x0000001904037224 */ /* 0x008fe400078e0203 */
[----:B------:R-:W-:Y:S02]  /*0f10*/  IMAD R154, R0, R15, R6 ;  /* 0x0000000f009a7224 */ /* 0x000fe400078e0206 */
[----:B------:R-:W-:-:S03]  /*0f20*/  IMAD.MOV.U32 R4, RZ, RZ, 0x1 ;  /* 0x00000001ff047424 */ /* 0x000fc600078e00ff */
[----:B------:R-:W-:Y:S02]  /*0f30*/  SEL R153, R154, R3, !P1 ;  /* 0x000000039a997207 */ /* 0x000fe40004800000 */
[----:B------:R-:W-:Y:S02]  /*0f40*/  PRMT R0, R4, 0x7610, R0 ;  /* 0x0000761004007816 */ /* 0x000fe40000000000 */
[----:B------:R-:W-:-:S07]  /*0f50*/  SEL R154, R3, R154, !P1 ;  /* 0x0000009a039a7207 */ /* 0x000fce0004800000 */
.L_x_9:
[----:B------:R-:W-:-:S08]  /*0f60*/  NOP ;  /* 0x0000000000007918 */ /* 0x000fd00000000000 */
[----:B------:R-:W0:Y:S02]  /*0f70*/  USETMAXREG.TRY_ALLOC.CTAPOOL UP0, 0xe8 ;  /* 0x000000e8000079c8 */ /* 0x000e240008000600 */
[----:B0-----:R-:W-:-:S13]  /*0f80*/  PLOP3.LUT P0, PT, PT, PT, UP0, 0x80, 0x0 ;  /* 0x000000000000781c */ /* 0x001fda0003f0f008 */
[----:B------:R-:W-:Y:S05]  /*0f90*/  @!P0 BRA `(.L_x_9) ;  /* 0xfffffffc00f08947 */ /* 0x000fea000383ffff */
[----:B------:R-:W-:Y:S01]  /*0fa0*/  ULDC.64 UR4, c[0x0][0x598] ;  /* 0x0001660000047ab9 */ /* 0x000fe20000000a00 */
[----:B------:R-:W-:Y:S01]  /*0fb0*/  ULDC.64 UR36, c[0x0][0x208] ;  /* 0x0000820000247ab9 */ /* 0x000fe20000000a00 */
[----:B------:R-:W-:-:S04]  /*0fc0*/  ISETP.NE.U32.AND P0, PT, RZ, UR4, PT ;  /* 0x00000004ff007c0c */ /* 0x000fc8000bf05070 */
[----:B------:R-:W-:-:S13]  /*0fd0*/  ISETP.NE.AND.EX P0, PT, RZ, UR5, PT, P0 ;  /* 0x00000005ff007c0c */ /* 0x000fda000bf05300 */
[----:B------:R-:W-:Y:S05]  /*0fe0*/  @!P0 BRA `(.L_x_12) ;  /* 0x00000000001c8947 */ /* 0x000fea0003800000 */
[----:B------:R-:W0:Y:S02]  /*0ff0*/  LDC.64 R4, c[0x0][0x598] ;  /* 0x00016600ff047b82 */ /* 0x000e240000000a00 */
[----:B0-----:R-:W2:Y:S02]  /*1000*/  LDG.E.64 R4, desc[UR36][R4.64] ;  /* 0x0000002404047981 */ /* 0x001ea4000c1e1b00 */
[----:B--2---:R-:W-:-:S04]  /*1010*/  ISETP.NE.U32.AND P0, PT, R4, RZ, PT ;  /* 0x000000ff0400720c */ /* 0x004fc80003f05070 */
[----:B------:R-:W-:-:S13]  /*1020*/  ISETP.NE.AND.EX P0, PT, R5, RZ, PT, P0 ;  /* 0x000000ff0500720c */ /* 0x000fda0003f05300 */
[----:B------:R-:W-:Y:S05]  /*1030*/  @!P0 BRA `(.L_x_12) ;  /* 0x0000000000088947 */ /* 0x000fea0003800000 */
[----:B------:R0:W5:Y:S01]  /*1040*/  LD.E R155, desc[UR36][R4.64] ;  /* 0x00000024049b7980 */ /* 0x000162000c101900 */
[----:B------:R-:W-:Y:S05]  /*1050*/  BRA `(.L_x_13) ;  /* 0x0000000000247947 */ /* 0x000fea0003800000 */
.L_x_12:
[----:B------:R-:W-:Y:S02]  /*1060*/  ULDC.64 UR4, c[0x0][0x588] ;  /* 0x0001620000047ab9 */ /* 0x000fe40000000a00 */
[----:B------:R-:W-:-:S04]  /*1070*/  ISETP.NE.U32.AND P0, PT, RZ, UR4, PT ;  /* 0x00000004ff007c0c */ /* 0x000fc8000bf05070 */
[----:B------:R-:W-:-:S13]  /*1080*/  ISETP.NE.AND.EX P0, PT, RZ, UR5, PT, P0 ;  /* 0x00000005ff007c0c */ /* 0x000fda000bf05300 */
[----:B------:R-:W-:Y:S05]  /*1090*/  @!P0 BRA `(.L_x_14) ;  /* 0x00000000000c8947 */ /* 0x000fea0003800000 */
[----:B------:R-:W0:Y:S02]  /*10a0*/  LDC.64 R4, c[0x0][0x588] ;  /* 0x00016200ff047b82 */ /* 0x000e240000000a00 */
[----:B0-----:R1:W5:Y:S01]  /*10b0*/  LDG.E R155, desc[UR36][R4.64] ;  /* 0x00000024049b7981 */ /* 0x001362000c1e1900 */
[----:B------:R-:W-:Y:S05]  /*10c0*/  BRA `(.L_x_13) ;  /* 0x0000000000087947 */ /* 0x000fea0003800000 */
.L_x_14:
[----:B------:R-:W-:Y:S02]  /*10d0*/  ULDC UR4, c[0x0][0x580] ;  /* 0x0001600000047ab9 */ /* 0x000fe40000000800 */
[----:B------:R-:W-:-:S07]  /*10e0*/  IMAD.U32 R155, RZ, RZ, UR4 ;  /* 0x00000004ff9b7e24 */ /* 0x000fce000f8e00ff */
.L_x_13:
[----:B------:R-:W-:Y:S02]  /*10f0*/  ULDC.64 UR4, c[0x0][0x5a0] ;  /* 0x0001680000047ab9 */ /* 0x000fe40000000a00 */
[----:B------:R-:W-:-:S04]  /*1100*/  ISETP.NE.U32.AND P0, PT, RZ, UR4, PT ;  /* 0x00000004ff007c0c */ /* 0x000fc8000bf05070 */
[----:B------:R-:W-:-:S13]  /*1110*/  ISETP.NE.AND.EX P0, PT, RZ, UR5, PT, P0 ;  /* 0x00000005ff007c0c */ /* 0x000fda000bf05300 */
[----:B------:R-:W-:Y:S05]  /*1120*/  @!P0 BRA `(.L_x_15) ;  /* 0x00000000001c8947 */ /* 0x000fea0003800000 */
[----:B01----:R-:W0:Y:S02]  /*1130*/  LDC.64 R4, c[0x0][0x5a0] ;  /* 0x00016800ff047b82 */ /* 0x003e240000000a00 */
[----:B0-----:R-:W2:Y:S02]  /*1140*/  LDG.E.64 R4, desc[UR36][R4.64] ;  /* 0x0000002404047981 */ /* 0x001ea4000c1e1b00 */
[----:B--2---:R-:W-:-:S04]  /*1150*/  ISETP.NE.U32.AND P0, PT, R4, RZ, PT ;  /* 0x000000ff0400720c */ /* 0x004fc80003f05070 */
[----:B------:R-:W-:-:S13]  /*1160*/  ISETP.NE.AND.EX P0, PT, R5, RZ, PT, P0 ;  /* 0x000000ff0500720c */ /* 0x000fda0003f05300 */
[----:B------:R-:W-:Y:S05]  /*1170*/  @!P0 BRA `(.L_x_15) ;  /* 0x0000000000088947 */ /* 0x000fea0003800000 */
[----:B------:R0:W5:Y:S01]  /*1180*/  LD.E R156, desc[UR36][R4.64] ;  /* 0x00000024049c7980 */ /* 0x000162000c101900 */
[----:B------:R-:W-:Y:S05]  /*1190*/  BRA `(.L_x_16) ;  /* 0x0000000000247947 */ /* 0x000fea0003800000 */
.L_x_15:
[----:B------:R-:W-:Y:S02]  /*11a0*/  ULDC.64 UR4, c[0x0][0x590] ;  /* 0x0001640000047ab9 */ /* 0x000fe40000000a00 */
[----:B------:R-:W-:-:S04]  /*11b0*/  ISETP.NE.U32.AND P0, PT, RZ, UR4, PT ;  /* 0x00000004ff007c0c */ /* 0x000fc8000bf05070 */
[----:B------:R-:W-:-:S13]  /*11c0*/  ISETP.NE.AND.EX P0, PT, RZ, UR5, PT, P0 ;  /* 0x00000005ff007c0c */ /* 0x000fda000bf05300 */
[----:B------:R-:W-:Y:S05]  /*11d0*/  @!P0 BRA `(.L_x_17) ;  /* 0x00000000000c8947 */ /* 0x000fea0003800000 */
[----:B------:R-:W2:Y:S02]  /*11e0*/  LDC.64 R156, c[0x0][0x590] ;  /* 0x00016400ff9c7b82 */ /* 0x000ea40000000a00 */
[----:B--2---:R2:W5:Y:S01]  /*11f0*/  LDG.E R156, desc[UR36][R156.64] ;  /* 0x000000249c9c7981 */ /* 0x004562000c1e1900 */
[----:B------:R-:W-:Y:S05]  /*1200*/  BRA `(.L_x_16) ;  /* 0x0000000000087947 */ /* 0x000fea0003800000 */
.L_x_17:
[----:B------:R-:W-:Y:S02]  /*1210*/  ULDC UR4, c[0x0][0x584] ;  /* 0x0001610000047ab9 */ /* 0x000fe40000000800 */
[----:B------:R-:W-:-:S07]  /*1220*/  IMAD.U32 R156, RZ, RZ, UR4 ;  /* 0x00000004ff9c7e24 */ /* 0x000fce000f8e00ff */
.L_x_16:
[----:B------:R-:W-:-:S13]  /*1230*/  LOP3.LUT P0, RZ, R0, 0xff, RZ, 0xc0, !PT ;  /* 0x000000ff00ff7812 */ /* 0x000fda000780c0ff */
[----:B------:R-:W-:Y:S05]  /*1240*/  @!P0 EXIT ;  /* 0x000000000000894d */ /* 0x000fea0003800000 */
[----:B------:R-:W-:Y:S01]  /*1250*/  ULDC UR4, c[0x0][0x28c] ;  /* 0x0000a30000047ab9 */ /* 0x000fe20000000800 */
[----:B--2---:R-:W-:Y:S01]  /*1260*/  LOP3.LUT R157, R19, 0x1, RZ, 0xfc, !PT ;  /* 0x00000001139d7812 */ /* 0x004fe200078efcff */
[----:B------:R-:W-:Y:S01]  /*1270*/  UIADD3 UR4, UR4, 0x1f, URZ ;  /* 0x0000001f04047890 */ /* 0x000fe2000fffe03f */
[----:B------:R-:W-:Y:S01]  /*1280*/  UMOV UR38, URZ ;  /* 0x0000003f00267c82 */ /* 0x000fe20008000000 */
[----:B------:R-:W-:Y:S02]  /*1290*/  UMOV UR39, URZ ;  /* 0x0000003f00277c82 */ /* 0x000fe40008000000 */
[----:B------:R-:W-:-:S04]  /*12a0*/  USHF.R.S32.HI UR5, URZ, 0x1f, UR4 ;  /* 0x0000001f3f057899 */ /* 0x000fc80008011404 */
[----:B------:R-:W-:-:S04]  /*12b0*/  ULEA.HI UR5, UR5, UR4, URZ, 0x5 ;  /* 0x0000000405057291 */ /* 0x000fc8000f8f283f */
[----:B------:R-:W-:-:S12]  /*12c0*/  USHF.R.S32.HI UR40, URZ, 0x5, UR5 ;  /* 0x000000053f287899 */ /* 0x000fd80008011405 */
.L_x_293:
[----:B------:R-:W-:Y:S01]  /*12d0*/  LOP3.LUT R0, R18, 0x80, RZ, 0xc0, !PT ;  /* 0x0000008012007812 */ /* 0x000fe200078ec0ff */
[----:B--2---:R-:W2:Y:S01]  /*12e0*/  S2UR UR7, SR_CgaCtaId ;  /* 0x00000000000779c3 */ /* 0x004ea20000008800 */
[----:B------:R-:W-:Y:S02]  /*12f0*/  UMOV UR6, 0x400 ;  /* 0x0000040000067882 */ /* 0x000fe40000000000 */
[----:B------:R-:W-:-:S06]  /*1300*/  SHF.R.U32.HI R0, RZ, 0x7, R0 ;  /* 0x00000007ff007819 */ /* 0x000fcc0000011600 */
[----:B---3--:R-:W3:Y:S01]  /*1310*/  SHFL.IDX PT, R0, R0, RZ, 0x1f ;  /* 0x00001fff00007589 */ /* 0x008ee200000e0000 */
[----:B--2---:R-:W-:Y:S01]  /*1320*/  ULEA UR6, UR7, UR6, 0x18 ;  /* 0x0000000607067291 */ /* 0x004fe2000f8ec03f */
[----:B---3--:R-:W-:-:S13]  /*1330*/  R2UR UR4, R0 ;  /* 0x00000000000472ca */ /* 0x008fda00000e0000 */
[----:B------:R-:W-:-:S04]  /*1340*/  ULEA.HI UR5, UR4, UR4, URZ, 0x1 ;  /* 0x0000000404057291 */ /* 0x000fc8000f8f083f */
[----:B------:R-:W-:-:S04]  /*1350*/  ULOP3.LUT UR5, UR5, 0xffffe, URZ, 0xc0, !UPT ;  /* 0x000ffffe05057892 */ /* 0x000fc8000f8ec03f */
[----:B------:R-:W-:-:S03]  /*1360*/  UIADD3 UR5, UR4, -UR5, URZ ;  /* 0x8000000504057290 */ /* 0x000fc6000fffe03f */
[----:B------:R-:W-:Y:S01]  /*1370*/  ULDC UR4, c[0x0][0x28c] ;  /* 0x0000a30000047ab9 */ /* 0x000fe20000000800 */
[----:B------:R-:W-:Y:S01]  /*1380*/  ULEA UR5, UR5, UR6, 0xc ;  /* 0x0000000605057291 */ /* 0x000fe2000f8e603f */
[----:B------:R-:W-:-:S03]  /*1390*/  ISETP.LT.AND P0, PT, RZ, UR4, PT ;  /* 0x00000004ff007c0c */ /* 0x000fc6000bf01270 */
[----:B------:R-:W-:-:S04]  /*13a0*/  UIADD3 UR5, UR5, 0x180, URZ ;  /* 0x0000018005057890 */ /* 0x000fc8000fffe03f */
[----:B------:R-:W-:-:S04]  /*13b0*/  USHF.R.U32.HI UR5, URZ, 0x4, UR5 ;  /* 0x000000043f057899 */ /* 0x000fc80008011605 */
[----:B------:R-:W-:Y:S02]  /*13c0*/  ULOP3.LUT UR41, UR5, 0x3fff, URZ, 0xc0, !UPT ;  /* 0x00003fff05297892 */ /* 0x000fe4000f8ec03f */
[----:B-1--45:R-:W-:Y:S10]  /*13d0*/  @P0 BRA `(.L_x_18) ;  /* 0x0000000000400947 */ /* 0x032ff40003800000 */
[----:B------:R-:W-:Y:S01]  /*13e0*/  MOV R0, 0x0 ;  /* 0x0000000000007802 */ /* 0x000fe20000000f00 */
[----:B------:R-:W-:Y:S01]  /*13f0*/  ULDC.64 UR4, c[0x4][0x68] ;  /* 0x01001a0000047ab9 */ /* 0x000fe20000000a00 */
[----:B------:R-:W-:Y:S01]  /*1400*/  ULDC.64 UR6, c[0x4][0x8] ;  /* 0x0100020000067ab9 */ /* 0x000fe20000000a00 */
[----:B01----:R-:W-:Y:S01]  /*1410*/  IMAD.U32 R4, RZ, RZ, UR4 ;  /* 0x00000004ff047e24 */ /* 0x003fe2000f8e00ff */
[----:B------:R0:W1:Y:S01]  /*1420*/  LDC.64 R14, c[0x4][R0] ;  /* 0x01000000000e7b82 */ /* 0x0000620000000a00 */
[----:B------:R-:W-:Y:S01]  /*1430*/  IMAD.U32 R5, RZ, RZ, UR5 ;  /* 0x00000005ff057e24 */ /* 0x000fe2000f8e00ff */
[----:B------:R-:W-:Y:S01]  /*1440*/  ULDC.64 UR4, c[0x4][0x70] ;  /* 0x01001c0000047ab9 */ /* 0x000fe20000000a00 */
[----:B------:R-:W-:Y:S02]  /*1450*/  IMAD.U32 R10, RZ, RZ, UR6 ;  /* 0x00000006ff0a7e24 */ /* 0x000fe4000f8e00ff */
[----:B------:R-:W-:Y:S02]  /*1460*/  IMAD.U32 R6, RZ, RZ, UR4 ;  /* 0x00000004ff067e24 */ /* 0x000fe4000f8e00ff */
[----:B------:R-:W-:-:S02]  /*1470*/  IMAD.U32 R7, RZ, RZ, UR5 ;  /* 0x00000005ff077e24 */ /* 0x000fc4000f8e00ff */
[----:B------:R-:W-:Y:S02]  /*1480*/  IMAD.U32 R11, RZ, RZ, UR7 ;  /* 0x00000007ff0b7e24 */ /* 0x000fe4000f8e00ff */
[----:B------:R-:W-:Y:S02]  /*1490*/  IMAD.MOV.U32 R8, RZ, RZ, 0x1e1 ;  /* 0x000001e1ff087424 */ /* 0x000fe400078e00ff */
[----:B------:R-:W-:Y:S02]  /*14a0*/  IMAD.MOV.U32 R12, RZ, RZ, 0x1 ;  /* 0x00000001ff0c7424 */ /* 0x000fe400078e00ff */
[----:B0-----:R-:W-:-:S07]  /*14b0*/  IMAD.MOV.U32 R13, RZ, RZ, RZ ;  /* 0x000000ffff0d7224 */ /* 0x001fce00078e00ff */
[----:B------:R-:W-:-:S07]  /*14c0*/  LEPC R20, `(.L_x_18) ;  /* 0x000000001014794e */ /* 0x000fce0000000000 */
[----:B-1---5:R-:W-:Y:S05]  /*14d0*/  CALL.ABS.NOINC R14 ;  /* 0x000000000e007343 */ /* 0x022fea0003c00000 */
.L_x_18:
[----:B------:R-:W-:-:S13]  /*14e0*/  ISETP.NE.AND P0, PT, R157, 0x3, PT ;  /* 0x000000039d00780c */ /* 0x000fda0003f05270 */
[----:B------:R-:W-:Y:S05]  /*14f0*/  @!P0 BRA `(.L_x_19) ;  /* 0x0000000000048947 */ /* 0x000fea0003800000 */
[----:B------:R-:W-:Y:S01]  /*1500*/  BPT.TRAP 0x1 ;  /* 0x000000040000795c */ /* 0x000fe20000300000 */
.L_x_19:
[----:B------:R-:W2:Y:S01]  /*1510*/  S2UR UR5, SR_CgaCtaId ;  /* 0x00000000000579c3 */ /* 0x000ea20000008800 */
[----:B------:R-:W-:Y:S01]  /*1520*/  UMOV UR4, 0x400 ;  /* 0x0000040000047882 */ /* 0x000fe20000000000 */
[----:B------:R-:W-:Y:S02]  /*1530*/  IMAD.U32 R0, RZ, RZ, UR38 ;  /* 0x00000026ff007e24 */ /* 0x000fe4000f8e00ff */
[----:B------:R-:W-:-:S03]  /*1540*/  IMAD.U32 R3, RZ, RZ, UR39 ;  /* 0x00000027ff037e24 */ /* 0x000fc6000f8e00ff */
[----:B------:R-:W-:Y:S01]  /*1550*/  SHF.L.U32 R0, R0, 0x1f, RZ ;  /* 0x0000001f00007819 */ /* 0x000fe200000006ff */
[----:B--2---:R-:W-:-:S06]  /*1560*/  ULEA UR4, UR5, UR4, 0x18 ;  /* 0x0000000405047291 */ /* 0x004fcc000f8ec03f */
[----:B------:R-:W-:-:S04]  /*1570*/  IMAD.U32 R6, RZ, RZ, UR4 ;  /* 0x00000004ff067e24 */ /* 0x000fc8000f8e00ff */
[----:B------:R-:W-:-:S04]  /*1580*/  IMAD R3, R3, 0x8, R6 ;  /* 0x0000000803037824 */ /* 0x000fc800078e0206 */
[----:B------:R2:W3:Y:S01]  /*1590*/  SYNCS.PHASECHK.TRANS64.TRYWAIT P1, [R3+URZ], R0 ;  /* 0x00000000030075a7 */ /* 0x0004e2000802017f */
[----:B------:R-:W-:Y:S05]  /*15a0*/  @!P0 BRA `(.L_x_20) ;  /* 0x0000000000048947 */ /* 0x000fea0003800000 */
[----:B------:R-:W-:Y:S01]  /*15b0*/  BPT.TRAP 0x1 ;  /* 0x000000040000795c */ /* 0x000fe20000300000 */
.L_x_20:
[----:B---3--:R-:W-:Y:S05]  /*15c0*/  @P1 BRA `(.L_x_21) ;  /* 0x0000000000081947 */ /* 0x008fea0003800000 */
[----:B------:R-:W3:Y:S02]  /*15d0*/  SYNCS.PHASECHK.TRANS64.TRYWAIT P1, [R3+URZ], R0 ;  /* 0x00000000030075a7 */ /* 0x000ee4000802017f */
[----:B---3--:R-:W-:Y:S05]  /*15e0*/  @!P1 BRA `(.L_x_22) ;  /* 0x000000a400049947 */ /* 0x008fea0003800000 */
.L_x_21:
[----:B------:R-:W-:-:S04]  /*15f0*/  UISETP.LT.AND UP0, UPT, UR40, 0x1, UPT ;  /* 0x000000012800788c */ /* 0x000fc8000bf01270 */
[----:B------:R-:W-:-:S06]  /*1600*/  USEL UR4, UR40, 0x1, UP0 ;  /* 0x0000000128047887 */ /* 0x000fcc0008000000 */
[----:B--23--:R-:W-:Y:S01]  /*1610*/  IMAD.U32 R0, RZ, RZ, UR4 ;  /* 0x00000004ff007e24 */ /* 0x00cfe2000f8e00ff */
[----:B------:R-:W-:Y:S05]  /*1620*/  WARPSYNC.ALL ;  /* 0x0000000000007948 */ /* 0x000fea0003800000 */
[----:B------:R-:W-:-:S04]  /*1630*/  IADD3 R0, -R0, UR40, RZ ;  /* 0x0000002800007c10 */ /* 0x000fc8000fffe1ff */
[----:B------:R-:W-:Y:S02]  /*1640*/  ISETP.GE.AND P1, PT, R0, 0x1, PT ;  /* 0x000000010000780c */ /* 0x000fe40003f26270 */
[----:B------:R-:W-:Y:S01]  /*1650*/  R2UR UR4, R6 ;  /* 0x00000000060472ca */ /* 0x000fe200000e0000 */
[----:B------:R-:W-:Y:S01]  /*1660*/  ULOP3.LUT UR41, UR41, 0x10000, URZ, 0xfc, !UPT ;  /* 0x0001000029297892 */ /* 0x000fe2000f8efc3f */
[----:B------:R-:W-:Y:S01]  /*1670*/  WARPGROUP.ARRIVE ;  /* 0x00000000000079c5 */ /* 0x000fe20000000000 */
[----:B------:R-:W-:Y:S01]  /*1680*/  UMOV UR5, 0x80000020 ;  /* 0x8000002000057882 */ /* 0x000fe20000000000 */
[----:B------:R-:W-:-:S09]  /*1690*/  UMOV UR7, 0x80000020 ;  /* 0x8000002000077882 */ /* 0x000fd20000000000 */
[----:B------:R-:W-:-:S04]  /*16a0*/  UIADD3 UR4, UR4, 0x12180, URZ ;  /* 0x0001218004047890 */ /* 0x000fc8000fffe03f */
[----:B------:R-:W-:-:S04]  /*16b0*/  USHF.R.U32.HI UR4, URZ, 0x4, UR4 ;  /* 0x000000043f047899 */ /* 0x000fc80008011604 */
[----:B------:R-:W-:-:S04]  /*16c0*/  ULOP3.LUT UR4, UR4, 0x3fff, URZ, 0xc0, !UPT ;  /* 0x00003fff04047892 */ /* 0x000fc8000f8ec03f */
[----:B------:R-:W-:Y:S02]  /*16d0*/  ULOP3.LUT UR9, UR4, 0x10000, URZ, 0xfc, !UPT ;  /* 0x0001000004097892 */ /* 0x000fe4000f8efc3f */
[----:B------:R-:W-:Y:S02]  /*16e0*/  ULEA UR4, UR39, UR41, 0x9 ;  /* 0x0000002927047291 */ /* 0x000fe4000f8e483f */
[----:B------:R-:W-:-:S09]  /*16f0*/  ULEA UR6, UR39, UR9, 0xa ;  /* 0x0000000927067291 */ /* 0x000fd2000f8e503f */
[----:B------:R-:W-:Y:S01]  /*1700*/  HGMMA.64x256x16.F32 R24, gdesc[UR4], RZ, !UPT, gsb0 ;  /* 0x03e00000041879f0 */ /* 0x000fe2000c0008ff */
[----:B------:R-:W-:Y:S02]  /*1710*/  UIADD3 UR4, UR4, 0x2, URZ ;  /* 0x0000000204047890 */ /* 0x000fe4000fffe03f */
[----:B------:R-:W-:Y:S01]  /*1720*/  UIADD3 UR6, UR6, 0x2, URZ ;  /* 0x0000000206067890 */ /* 0x000fe2000fffe03f */
[----:B------:R-:W-:Y:S01]  /*1730*/  UMOV UR5, 0x80000020 ;  /* 0x8000002000057882 */ /* 0x000fe20000000000 */
[----:B------:R-:W-:Y:S01]  /*1740*/  UMOV UR7, 0x80000020 ;  /* 0x8000002000077882 */ /* 0x000fe20000000000 */
[----:B------:R-:W-:Y:S02]  /*1750*/  WARPGROUP.DEPBAR.LE gsb0, 0x0 ;  /* 0x00008000000079c5 */ /* 0x000fe40000010000 */
[----:B------:R-:W-:-:S15]  /*1760*/  WARPGROUP.ARRIVE ;  /* 0x00000000000079c5 */ /* 0x000fde0000000000 */
[----:B------:R-:W-:-:S05]  /*1770*/  NOP ;  /* 0x0000000000007918 */ /* 0x000fca0000000000 */
[----:B------:R-:W-:Y:S03]  /*1780*/  HGMMA.64x256x16.F32 R24, gdesc[UR4], R24, gsb0 ;  /* 0x03e00000041879f0 */ /* 0x000fe60008000818 */
[----:B------:R-:W-:Y:S02]  /*1790*/  WARPGROUP.DEPBAR.LE gsb0, 0x0 ;  /* 0x00008000000079c5 */ /* 0x000fe40000010000 */
[----:B------:R-:W-:Y:S05]  /*17a0*/  @!P1 BRA `(.L_x_23) ;  /* 0x0000000000e89947 */ /* 0x000fea0003800000 */
[----:B------:R-:W-:Y:S02]  /*17b0*/  UIADD3 UR4, UR39, 0x1, URZ ;  /* 0x0000000127047890 */ /* 0x000fe4000fffe03f */
[----:B------:R-:W-:Y:S02]  /*17c0*/  IMAD.U32 R3, RZ, RZ, UR39 ;  /* 0x00000027ff037e24 */ /* 0x000fe4000f8e00ff */
[----:B------:R-:W-:-:S04]  /*17d0*/  UISETP.NE.AND UP0, UPT, UR4, 0x9, UPT ;  /* 0x000000090400788c */ /* 0x000fc8000bf05270 */
[----:B------:R-:W-:Y:S02]  /*17e0*/  USEL UR5, URZ, 0x1, UP0 ;  /* 0x000000013f057887 */ /* 0x000fe40008000000 */
[----:B------:R-:W-:Y:S02]  /*17f0*/  USEL UR8, UR4, URZ, UP0 ;  /* 0x0000003f04087287 */ /* 0x000fe40008000000 */
[----:B------:R-:W-:-:S06]  /*1800*/  ULOP3.LUT UR5, UR38, UR5, URZ, 0x3c, !UPT ;  /* 0x0000000526057292 */ /* 0x000fcc000f8e3c3f */
[----:B------:R-:W-:-:S07]  /*1810*/  IMAD.U32 R7, RZ, RZ, UR5 ;  /* 0x00000005ff077e24 */ /* 0x000fce000f8e00ff */
.L_x_30:
[----:B------:R-:W-:Y:S05]  /*1820*/  @!P0 BRA `(.L_x_24) ;  /* 0x0000000000048947 */ /* 0x000fea0003800000 */
[----:B------:R-:W-:Y:S01]  /*1830*/  BPT.TRAP 0x1 ;  /* 0x000000040000795c */ /* 0x000fe20000300000 */
.L_x_24:
[----:B------:R-:W2:Y:S01]  /*1840*/  S2UR UR5, SR_CgaCtaId ;  /* 0x00000000000579c3 */ /* 0x000ea20000008800 */
[----:B------:R-:W-:Y:S01]  /*1850*/  UMOV UR4, 0x400 ;  /* 0x0000040000047882 */ /* 0x000fe20000000000 */
[----:B01----:R-:W-:Y:S01]  /*1860*/  IMAD.U32 R5, RZ, RZ, UR8 ;  /* 0x00000008ff057e24 */ /* 0x003fe2000f8e00ff */
[----:B------:R-:W-:Y:S01]  /*1870*/  SHF.L.U32 R4, R7, 0x1f, RZ ;  /* 0x0000001f07047819 */ /* 0x000fe200000006ff */
[----:B--2---:R-:W-:-:S06]  /*1880*/  ULEA UR4, UR5, UR4, 0x18 ;  /* 0x0000000405047291 */ /* 0x004fcc000f8ec03f */
[----:B------:R-:W-:-:S04]  /*1890*/  IMAD.U32 R6, RZ, RZ, UR4 ;  /* 0x00000004ff067e24 */ /* 0x000fc8000f8e00ff */
[----:B------:R-:W-:-:S04]  /*18a0*/  IMAD R5, R5, 0x8, R6 ;  /* 0x0000000805057824 */ /* 0x000fc800078e0206 */
[----:B------:R0:W1:Y:S01]  /*18b0*/  SYNCS.PHASECHK.TRANS64.TRYWAIT P1, [R5+URZ], R4 ;  /* 0x00000004050075a7 */ /* 0x000062000802017f */
[----:B------:R-:W-:Y:S05]  /*18c0*/  @!P0 BRA `(.L_x_25) ;  /* 0x0000000000048947 */ /* 0x000fea0003800000 */
[----:B------:R-:W-:Y:S01]  /*18d0*/  BPT.TRAP 0x1 ;  /* 0x000000040000795c */ /* 0x000fe20000300000 */
.L_x_25:
[----:B-1----:R-:W-:Y:S05]  /*18e0*/  @P1 BRA `(.L_x_26) ;  /* 0x0000000000081947 */ /* 0x002fea0003800000 */
[----:B------:R-:W1:Y:S02]  /*18f0*/  SYNCS.PHASECHK.TRANS64.TRYWAIT P1, [R5+URZ], R4 ;  /* 0x00000004050075a7 */ /* 0x000e64000802017f */
[----:B-1----:R-:W-:Y:S05]  /*1900*/  @!P1 BRA `(.L_x_27) ;  /* 0x000000a000509947 */ /* 0x002fea0003800000 */
.L_x_26:
[----:B------:R-:W-:Y:S01]  /*1910*/  ULEA UR4, UR8, UR41, 0x9 ;  /* 0x0000002908047291 */ /* 0x000fe2000f8e483f */
[----:B------:R-:W-:Y:S01]  /*1920*/  WARPGROUP.ARRIVE ;  /* 0x00000000000079c5 */ /* 0x000fe20000000000 */
[----:B------:R-:W-:Y:S01]  /*1930*/  ULEA UR6, UR8, UR9, 0xa ;  /* 0x0000000908067291 */ /* 0x000fe2000f8e503f */
[----:B------:R-:W-:Y:S01]  /*1940*/  UMOV UR5, 0x80000020 ;  /* 0x8000002000057882 */ /* 0x000fe20000000000 */
[----:B------:R-:W-:-:S07]  /*1950*/  UMOV UR7, 0x80000020 ;  /* 0x8000002000077882 */ /* 0x000fce0000000000 */
[----:B------:R-:W-:Y:S01]  /*1960*/  HGMMA.64x256x16.F32 R24, gdesc[UR4], R24, gsb0 ;  /* 0x03e00000041879f0 */ /* 0x000fe20008000818 */
        /* <DEDUP_REMOVED lines=10> */
[----:B------:R-:W-:Y:S01]  /*1a10*/  BPT.TRAP 0x1 ;  /* 0x000000040000795c */ /* 0x000fe20000300000 */
.L_x_28:
[----:B------:R-:W-:-:S13]  /*1a20*/  ISETP.NE.AND P1, PT, R22, RZ, PT ;  /* 0x000000ff1600720c */ /* 0x000fda0003f25270 */
[----:B01----:R-:W-:-:S04]  /*1a30*/  @P1 IMAD R4, R3, 0x8, R6 ;  /* 0x0000000803041824 */ /* 0x003fc800078e0206 */
[----:B------:R-:W-:-:S05]  /*1a40*/  @P1 VIADD R5, R4, 0x48 ;  /* 0x0000004804051836 */ /* 0x000fca0000000000 */
[----:B------:R-:W-:-:S04]  /*1a50*/  @P1 PRMT R5, R152, 0x654, R5 ;  /* 0x0000065498051816 */ /* 0x000fc80000000005 */
[----:B------:R0:W-:Y:S01]  /*1a60*/  @P1 SYNCS.ARRIVE.TRANS64.RED.A1T0 RZ, [R5+URZ], RZ ;  /* 0x000000ff05ff19a7 */ /* 0x0001e2000810043f */
[----:B------:R-:W-:-:S13]  /*1a70*/  ISETP.GT.U32.AND P1, PT, R19, 0x1, PT ;  /* 0x000000011300780c */ /* 0x000fda0003f24070 */
[----:B0-----:R-:W-:Y:S05]  /*1a80*/  @P1 BRA `(.L_x_29) ;  /* 0x0000000000041947 */ /* 0x001fea0003800000 */
[----:B------:R-:W-:Y:S01]  /*1a90*/  BPT.TRAP 0x1 ;  /* 0x000000040000795c */ /* 0x000fe20000300000 */
.L_x_29:
[----:B------:R-:W-:Y:S01]  /*1aa0*/  UIADD3 UR8, UR8, 0x1, URZ ;  /* 0x0000000108087890 */ /* 0x000fe2000fffe03f */
[C---:B------:R-:W-:Y:S01]  /*1ab0*/  ISETP.GT.AND P2, PT, R0.reuse, 0x1, PT ;  /* 0x000000010000780c */ /* 0x040fe20003f44270 */
[----:B------:R-:W-:Y:S02]  /*1ac0*/  VIADD R3, R3, 0x1 ;  /* 0x0000000103037836 */ /* 0x000fe40000000000 */
[----:B------:R-:W-:Y:S01]  /*1ad0*/  UISETP.NE.AND UP0, UPT, UR8, 0x9, UPT ;  /* 0x000000090800788c */ /* 0x000fe2000bf05270 */
[----:B------:R-:W-:Y:S02]  /*1ae0*/  VIADD R0, R0, 0xffffffff ;  /* 0xffffffff00007836 */ /* 0x000fe40000000000 */
[C---:B------:R-:W-:Y:S01]  /*1af0*/  ISETP.NE.AND P1, PT, R3.reuse, 0x9, PT ;  /* 0x000000090300780c */ /* 0x040fe20003f25270 */
[----:B------:R-:W-:Y:S02]  /*1b00*/  USEL UR4, URZ, 0x1, UP0 ;  /* 0x000000013f047887 */ /* 0x000fe40008000000 */
[----:B------:R-:W-:Y:S01]  /*1b10*/  USEL UR8, UR8, URZ, UP0 ;  /* 0x0000003f08087287 */ /* 0x000fe20008000000 */
[----:B------:R-:W-:-:S03]  /*1b20*/  SEL R3, R3, RZ, P1 ;  /* 0x000000ff03037207 */ /* 0x000fc60000800000 */
[----:B------:R-:W-:Y:S01]  /*1b30*/  LOP3.LUT R7, R7, UR4, RZ, 0x3c, !PT ;  /* 0x0000000407077c12 */ /* 0x000fe2000f8e3cff */
[----:B------:R-:W-:Y:S07]  /*1b40*/  @P2 BRA `(.L_x_30) ;  /* 0xfffffffc00342947 */ /* 0x000fee000383ffff */
.L_x_23:
[----:B------:R-:W2:Y:S02]  /*1b50*/  LDC R0, c[0x0][0x28c] ;  /* 0x0000a300ff007b82 */ /* 0x000ea40000000800 */
[----:B--2---:R-:W-:-:S13]  /*1b60*/  ISETP.GE.AND P1, PT, R0, 0x1, PT ;  /* 0x000000010000780c */ /* 0x004fda0003f26270 */
[----:B------:R-:W-:Y:S05]  /*1b70*/  @!P1 BRA `(.L_x_31) ;  /* 0x0000000000509947 */ /* 0x000fea0003800000 */
[----:B------:R-:W-:Y:S05]  /*1b80*/  @!P0 BRA `(.L_x_32) ;  /* 0x0000000000048947 */ /* 0x000fea0003800000 */
[----:B------:R-:W-:Y:S01]  /*1b90*/  BPT.TRAP 0x1 ;  /* 0x000000040000795c */ /* 0x000fe20000300000 */
.L_x_32:
[----:B------:R-:W-:Y:S01]  /*1ba0*/  ISETP.NE.AND P0, PT, R22, RZ, PT ;  /* 0x000000ff1600720c */ /* 0x000fe20003f05270 */
[----:B------:R-:W-:Y:S01]  /*1bb0*/  BSSY B0, `(.L_x_33) ;  /* 0x000000e000007945 */ /* 0x000fe20003800000 */
[----:B------:R-:W-:-:S11]  /*1bc0*/  ISETP.GT.U32.AND P1, PT, R19, 0x1, PT ;  /* 0x000000011300780c */ /* 0x000fd60003f24070 */
[----:B------:R-:W-:Y:S05]  /*1bd0*/  @!P0 BRA `(.L_x_34) ;  /* 0x00000000002c8947 */ /* 0x000fea0003800000 */
[----:B------:R-:W-:-:S04]  /*1be0*/  UISETP.LT.AND UP0, UPT, UR40, 0x1, UPT ;  /* 0x000000012800788c */ /* 0x000fc8000bf01270 */
[----:B------:R-:W-:-:S04]  /*1bf0*/  USEL UR6, UR40, 0x1, UP0 ;  /* 0x0000000128067887 */ /* 0x000fc80008000000 */
[----:B------:R-:W-:-:S04]  /*1c00*/  UIADD3 UR6, UR39, UR40, -UR6 ;  /* 0x0000002827067290 */ /* 0x000fc8000fffe806 */
[----:B------:R-:W-:-:S04]  /*1c10*/  UIMAD.WIDE.U32 UR4, UR6, 0x38e38e39, URZ ;  /* 0x38e38e39060478a5 */ /* 0x000fc8000f8e003f */
[----:B------:R-:W-:-:S04]  /*1c20*/  USHF.R.U32.HI UR4, URZ, 0x1, UR5 ;  /* 0x000000013f047899 */ /* 0x000fc80008011605 */
[----:B------:R-:W-:-:S06]  /*1c30*/  UIMAD UR6, UR4, -0x9, UR6 ;  /* 0xfffffff7040678a4 */ /* 0x000fcc000f8e0206 */
[----:B------:R-:W-:-:S04]  /*1c40*/  IMAD.U32 R3, RZ, RZ, UR6 ;  /* 0x00000006ff037e24 */ /* 0x000fc8000f8e00ff */
[----:B------:R-:W-:-:S04]  /*1c50*/  IMAD R0, R3, 0x8, R6 ;  /* 0x0000000803007824 */ /* 0x000fc800078e0206 */
[----:B------:R-:W-:-:S05]  /*1c60*/  VIADD R3, R0, 0x48 ;  /* 0x0000004800037836 */ /* 0x000fca0000000000 */
[----:B------:R-:W-:-:S04]  /*1c70*/  PRMT R3, R152, 0x654, R3 ;  /* 0x0000065498037816 */ /* 0x000fc80000000003 */
[----:B------:R2:W-:Y:S03]  /*1c80*/  SYNCS.ARRIVE.TRANS64.RED.A1T0 RZ, [R3+URZ], RZ ;  /* 0x000000ff03ff79a7 */ /* 0x0005e6000810043f */
.L_x_34:
[----:B------:R-:W-:Y:S05]  /*1c90*/  BSYNC B0 ;  /* 0x0000000000007941 */ /* 0x000fea0003800000 */
.L_x_33:
[----:B------:R-:W-:Y:S05]  /*1ca0*/  @P1 BRA `(.L_x_31) ;  /* 0x0000000000041947 */ /* 0x000fea0003800000 */
[----:B------:R-:W-:Y:S01]  /*1cb0*/  BPT.TRAP 0x1 ;  /* 0x000000040000795c */ /* 0x000fe20000300000 */
.L_x_31:
[----:B------:R-:W3:Y:S01]  /*1cc0*/  LDC R6, c[0x0][0x288] ;  /* 0x0000a200ff067b82 */ /* 0x000ee20000000800 */
[--C-:B------:R-:W-:Y:S01]  /*1cd0*/  SHF.R.U32.HI R0, RZ, 0x2, R18.reuse ;  /* 0x00000002ff007819 */ /* 0x100fe20000011612 */
[----:B------:R-:W-:Y:S01]  /*1ce0*/  UIADD3 UR39, UR40, UR39, URZ ;  /* 0x0000002728277290 */ /* 0x000fe2000fffe03f */
[----:B01----:R-:W-:Y:S01]  /*1cf0*/  SHF.R.U32.HI R5, RZ, 0x7, R18 ;  /* 0x00000007ff057819 */ /* 0x003fe20000011612 */
[----:B------:R-:W-:Y:S01]  /*1d00*/  ULDC UR7, c[0x0][0x284] ;  /* 0x0000a10000077ab9 */ /* 0x000fe20000000800 */
[----:B------:R-:W-:Y:S01]  /*1d10*/  LOP3.LUT R4, R18, 0x60, RZ, 0xc0, !PT ;  /* 0x0000006012047812 */ /* 0x000fe200078ec0ff */
[----:B------:R-:W-:Y:S01]  /*1d20*/  UISETP.GT.U32.AND UP0, UPT, UR39, 0x8, UPT ;  /* 0x000000082700788c */ /* 0x000fe2000bf04070 */
[----:B--2---:R-:W-:Y:S01]  /*1d30*/  LOP3.LUT R3, R0, 0x7, RZ, 0xc0, !PT ;  /* 0x0000000700037812 */ /* 0x004fe200078ec0ff */
[----:B------:R-:W-:Y:S01]  /*1d40*/  UISETP.GE.U32.AND UP1, UPT, UR40, 0x9, UPT ;  /* 0x000000092800788c */ /* 0x000fe2000bf26070 */
[----:B------:R-:W-:Y:S01]  /*1d50*/  LOP3.LUT R0, R5, 0x1, RZ, 0xc0, !PT ;  /* 0x0000000105007812 */ /* 0x000fe200078ec0ff */
[----:B------:R-:W-:Y:S01]  /*1d60*/  UISETP.LT.U32.AND UP0, UPT, UR40, 0x9, UP0 ;  /* 0x000000092800788c */ /* 0x000fe20008701070 */
[----:B------:R-:W-:Y:S01]  /*1d70*/  SHF.R.U32.HI R10, RZ, 0x1, R4 ;  /* 0x00000001ff0a7819 */ /* 0x000fe20000011604 */
[----:B------:R-:W-:Y:S01]  /*1d80*/  IMAD.SHL.U32 R4, R18, 0x2, RZ ;  /* 0x0000000212047824 */ /* 0x000fe200078e00ff */
[----:B------:R-:W-:Y:S01]  /*1d90*/  SHF.R.S32.HI R21, RZ, 0x1f, R23 ;  /* 0x0000001fff157819 */ /* 0x000fe20000011417 */
[----:B------:R-:W-:Y:S01]  /*1da0*/  IMAD.SHL.U32 R8, R0, 0x40, RZ ;  /* 0x0000004000087824 */ /* 0x000fe200078e00ff */
[--C-:B------:R-:W-:Y:S01]  /*1db0*/  IADD3 R5, RZ, -R10, -R3.reuse ;  /* 0x8000000aff057210 */ /* 0x100fe20007ffe803 */
[----:B------:R-:W-:Y:S01]  /*1dc0*/  ULDC.64 UR8, c[0x0][0x5d0] ;  /* 0x0001740000087ab9 */ /* 0x000fe20000000a00 */
[----:B------:R-:W-:Y:S01]  /*1dd0*/  LOP3.LUT R4, R4, 0x6, RZ, 0xc0, !PT ;  /* 0x0000000604047812 */ /* 0x000fe200078ec0ff */
[----:B------:R-:W-:Y:S01]  /*1de0*/  UIMAD.WIDE.U32 UR4, UR39, 0x38e38e39, URZ ;  /* 0x38e38e39270478a5 */ /* 0x000fe2000f8e003f */
[----:B------:R-:W-:Y:S01]  /*1df0*/  LOP3.LUT R3, R8, 0x40, R3, 0xe2, !PT ;  /* 0x0000004008037812 */ /* 0x000fe200078ee203 */
[----:B------:R-:W-:Y:S01]  /*1e00*/  IMAD R11, R0, -0x40, R5 ;  /* 0xffffffc0000b7824 */ /* 0x000fe200078e0205 */
[----:B------:R-:W-:Y:S01]  /*1e10*/  LOP3.LUT R0, R18, 0x3, RZ, 0xc0, !PT ;  /* 0x0000000312007812 */ /* 0x000fe200078ec0ff */
[----:B------:R-:W-:Y:S01]  /*1e20*/  USEL UR6, URZ, 0x1, !UP0 ;  /* 0x000000013f067887 */ /* 0x000fe2000c000000 */
[----:B------:R-:W-:Y:S01]  /*1e30*/  PRMT R8, R4, 0x6540, R153 ;  /* 0x0000654004087816 */ /* 0x000fe20000000099 */
[----:B------:R-:W-:Y:S01]  /*1e40*/  IMAD.SHL.U32 R153, R153, 0x100, RZ ;  /* 0x0000010099997824 */ /* 0x000fe200078e00ff */
[----:B------:R-:W-:Y:S01]  /*1e50*/  USHF.R.U32.HI UR4, URZ, 0x1, UR5 ;  /* 0x000000013f047899 */ /* 0x000fe20008011605 */
[----:B---3--:R-:W-:Y:S01]  /*1e60*/  IMAD R12, R0, -0x2, R6 ;  /* 0xfffffffe000c7824 */ /* 0x008fe200078e0206 */
[----:B------:R-:W-:Y:S01]  /*1e70*/  SHF.R.S32.HI R9, RZ, 0x1f, R8 ;  /* 0x0000001fff097819 */ /* 0x000fe20000011408 */
[C---:B------:R-:W-:Y:S01]  /*1e80*/  IMAD.SHL.U32 R0, R154.reuse, 0x80, RZ ;  /* 0x000000809a007824 */ /* 0x040fe200078e00ff */
[----:B------:R-:W-:Y:S01]  /*1e90*/  ISETP.GE.AND P0, PT, R153, R6, PT ;  /* 0x000000069900720c */ /* 0x000fe20003f06270 */
[----:B------:R-:W-:Y:S01]  /*1ea0*/  IMAD R4, R21, UR8, RZ ;  /* 0x0000000815047c24 */ /* 0x000fe2000f8e02ff */
[----:B------:R-:W-:Y:S01]  /*1eb0*/  ULOP3.LUT UR38, UR38, UR6, URZ, 0x3c, !UPT ;  /* 0x0000000626267292 */ /* 0x000fe2000f8e3c3f */
[----:B------:R-:W-:Y:S01]  /*1ec0*/  IMAD.WIDE R6, R154, 0x80, RZ ;  /* 0x000000809a067825 */ /* 0x000fe200078e02ff */
[C---:B------:R-:W-:Y:S01]  /*1ed0*/  ISETP.GE.OR P0, PT, R0.reuse, UR7, P0 ;  /* 0x0000000700007c0c */ /* 0x040fe20008706670 */
[----:B------:R-:W-:Y:S01]  /*1ee0*/  UIMAD UR39, UR4, -0x9, UR39 ;  /* 0xfffffff7042778a4 */ /* 0x000fe2000f8e0227 */
[----:B------:R-:W-:Y:S01]  /*1ef0*/  IADD3 R0, -R0, UR7, R11 ;  /* 0x0000000700007c10 */ /* 0x000fe2000fffe10b */
[C---:B------:R-:W-:Y:S01]  /*1f00*/  IMAD R13, R23.reuse, UR9, R4 ;  /* 0x00000009170d7c24 */ /* 0x040fe2000f8e0204 */
[----:B------:R-:W-:Y:S01]  /*1f10*/  @UP1 ULOP3.LUT UR38, UR38, 0x1, UR4, 0x78, !UPT ;  /* 0x0000000126261892 */ /* 0x000fe2000f8e7804 */
[----:B------:R-:W-:Y:S01]  /*1f20*/  IMAD.WIDE.U32 R4, R23, UR8, R8 ;  /* 0x0000000817047c25 */ /* 0x000fe2000f8e0008 */
[----:B------:R-:W-:-:S03]  /*1f30*/  LOP3.LUT R169, R6, R3, R10, 0xfe, !PT ;  /* 0x0000000306a97212 */ /* 0x000fc600078efe0a */
[----:B------:R-:W-:Y:S02]  /*1f40*/  IMAD.IADD R5, R5, 0x1, R13 ;  /* 0x0000000105057824 */ /* 0x000fe400078e020d */
[----:B------:R-:W-:Y:S02]  /*1f50*/  IMAD.IADD R3, R12, 0x1, -R153 ;  /* 0x000000010c037824 */ /* 0x000fe400078e0a99 */
[----:B------:R-:W-:Y:S01]  /*1f60*/  IMAD.MOV.U32 R154, RZ, RZ, -0x1 ;  /* 0xffffffffff9a7424 */ /* 0x000fe200078e00ff */
[----:B------:R-:W-:Y:S06]  /*1f70*/  @P0 BRA `(.L_x_35) ;  /* 0x0000007800dc0947 */ /* 0x000fec0003800000 */
[----:B------:R-:W0:Y:S01]  /*1f80*/  LDC.64 R10, c[0x0][0x5c8] ;  /* 0x00017200ff0a7b82 */ /* 0x000e220000000a00 */
[----:B-----5:R-:W-:Y:S01]  /*1f90*/  FSETP.NEU.AND P0, PT, R156, RZ, PT ;  /* 0x000000ff9c00720b */ /* 0x020fe20003f0d000 */
[----:B------:R-:W-:Y:S01]  /*1fa0*/  BSSY B0, `(.L_x_35) ;  /* 0x00007b4000007945 */ /* 0x000fe20003800000 */
[----:B------:R-:W-:-:S04]  /*1fb0*/  ISETP.GT.AND P2, PT, R3, RZ, PT ;  /* 0x000000ff0300720c */ /* 0x000fc80003f44270 */
[----:B------:R-:W-:Y:S01]  /*1fc0*/  ISETP.GT.AND P1, PT, R0, RZ, P2 ;  /* 0x000000ff0000720c */ /* 0x000fe20001724270 */
[-C--:B0-----:R-:W-:Y:S02]  /*1fd0*/  IMAD R12, R7, R10.reuse, RZ ;  /* 0x0000000a070c7224 */ /* 0x081fe400078e02ff */
[----:B------:R-:W-:-:S04]  /*1fe0*/  IMAD.WIDE.U32 R160, R169, R10, R4 ;  /* 0x0000000aa9a07225 */ /* 0x000fc800078e0004 */
[----:B------:R-:W-:-:S04]  /*1ff0*/  IMAD R5, R169, R11, R12 ;  /* 0x0000000ba9057224 */ /* 0x000fc800078e020c */
[----:B------:R-:W-:Y:S01]  /*2000*/  IMAD.IADD R153, R161, 0x1, R5 ;  /* 0x00000001a1997824 */ /* 0x000fe200078e0205 */
[----:B------:R-:W-:Y:S06]  /*2010*/  @!P0 BRA `(.L_x_36) ;  /* 0x0000005400988947 */ /* 0x000fec0003800000 */
[----:B------:R-:W0:Y:S01]  /*2020*/  LDC.64 R14, c[0x0][0x5b8] ;  /* 0x00016e00ff0e7b82 */ /* 0x000e220000000a00 */
[----:B------:R-:W-:-:S07]  /*2030*/  ULDC.64 UR4, c[0x0][0x5c0] ;  /* 0x0001700000047ab9 */ /* 0x000fce0000000a00 */
[----:B------:R-:W1:Y:S08]  /*2040*/  LDC.64 R166, c[0x0][0x5b0] ;  /* 0x00016c00ffa67b82 */ /* 0x000e700000000a00 */
[----:B------:R-:W2:Y:S01]  /*2050*/  LDC.64 R12, c[0x0][0x5a8] ;  /* 0x00016a00ff0c7b82 */ /* 0x000ea20000000a00 */
[-C--:B0-----:R-:W-:Y:S02]  /*2060*/  IMAD R4, R21, R14.reuse, RZ ;  /* 0x0000000e15047224 */ /* 0x081fe400078e02ff */
[----:B------:R-:W-:-:S04]  /*2070*/  IMAD.WIDE.U32 R162, R23, R14, R8 ;  /* 0x0000000e17a27225 */ /* 0x000fc800078e0008 */
[----:B------:R-:W-:Y:S02]  /*2080*/  IMAD R161, R23, R15, R4 ;  /* 0x0000000f17a17224 */ /* 0x000fe400078e0204 */
[-C--:B-1----:R-:W-:Y:S02]  /*2090*/  IMAD R6, R7, R166.reuse, RZ ;  /* 0x000000a607067224 */ /* 0x082fe400078e02ff */
[----:B------:R-:W-:Y:S02]  /*20a0*/  IMAD.IADD R21, R163, 0x1, R161 ;  /* 0x00000001a3157824 */ /* 0x000fe400078e02a1 */
[----:B------:R-:W-:Y:S02]  /*20b0*/  IMAD.MOV.U32 R20, RZ, RZ, R162 ;  /* 0x000000ffff147224 */ /* 0x000fe400078e00a2 */
[C---:B------:R-:W-:Y:S02]  /*20c0*/  IMAD R165, R169.reuse, R167, R6 ;  /* 0x000000a7a9a57224 */ /* 0x040fe400078e0206 */
[----:B------:R-:W-:-:S04]  /*20d0*/  IMAD.WIDE.U32 R4, R169, R166, R20 ;  /* 0x000000a6a9047225 */ /* 0x000fc800078e0014 */
[----:B------:R-:W-:Y:S01]  /*20e0*/  IMAD.IADD R5, R5, 0x1, R165 ;  /* 0x0000000105057824 */ /* 0x000fe200078e02a5 */
[----:B--2---:R-:W-:-:S04]  /*20f0*/  LEA R6, P0, R4, R12, 0x1 ;  /* 0x0000000c04067211 */ /* 0x004fc800078008ff */
[----:B------:R-:W-:-:S05]  /*2100*/  LEA.HI.X R7, R4, R13, R5, 0x1, P0 ;  /* 0x0000000d04077211 */ /* 0x000fca00000f0c05 */
[----:B------:R0:W2:Y:S01]  /*2110*/  @P1 LDG.E.LTC128B.U16 R15, desc[UR36][R6.64] ;  /* 0x00000024060f1981 */ /* 0x0000a2000c1e1520 */
[----:B------:R-:W-:Y:S01]  /*2120*/  LEA R4, P0, R160, UR4, 0x1 ;  /* 0x00000004a0047c11 */ /* 0x000fe2000f8008ff */
[----:B------:R-:W-:Y:S01]  /*2130*/  IMAD.WIDE.U32 R158, R169, R166, R8 ;  /* 0x000000a6a99e7225 */ /* 0x000fe200078e0008 */
[----:B------:R-:W-:Y:S03]  /*2140*/  BSSY B1, `(.L_x_37) ;  /* 0x0000012000017945 */ /* 0x000fe60003800000 */
[----:B------:R-:W-:Y:S02]  /*2150*/  IMAD.IADD R159, R165, 0x1, R159 ;  /* 0x00000001a59f7824 */ /* 0x000fe400078e029f */
[----:B------:R-:W-:-:S04]  /*2160*/  IMAD.WIDE.U32 R158, R23, R14, R158 ;  /* 0x0000000e179e7225 */ /* 0x000fc800078e009e */
[----:B0-----:R-:W-:Y:S01]  /*2170*/  IMAD.IADD R7, R161, 0x1, R159 ;  /* 0x00000001a1077824 */ /* 0x001fe200078e029f */
[----:B------:R-:W-:Y:S02]  /*2180*/  LEA R6, P4, R158, R12, 0x1 ;  /* 0x0000000c9e067211 */ /* 0x000fe400078808ff */
[----:B------:R-:W-:Y:S02]  /*2190*/  SHF.L.U64.HI R159, R166, 0x3, R167 ;  /* 0x00000003a69f7819 */ /* 0x000fe400000102a7 */
[----:B------:R-:W-:Y:S01]  /*21a0*/  LEA.HI.X R7, R158, R13, R7, 0x1, P4 ;  /* 0x0000000d9e077211 */ /* 0x000fe200020f0c07 */
[----:B------:R-:W-:Y:S02]  /*21b0*/  IMAD.SHL.U32 R158, R166, 0x8, RZ ;  /* 0x00000008a69e7824 */ /* 0x000fe400078e00ff */
[----:B--2---:R-:W-:-:S05]  /*21c0*/  HADD2.F32 R5, -RZ, R15.H0_H0 ;  /* 0x2000000fff057230 */ /* 0x004fca0000004100 */
[----:B------:R-:W-:-:S04]  /*21d0*/  FMUL R5, R5, R156 ;  /* 0x0000009c05057220 */ /* 0x000fc80000400000 */
[----:B------:R-:W-:Y:S01]  /*21e0*/  FFMA R24, R24, R155, R5 ;  /* 0x0000009b18187223 */ /* 0x000fe20000000005 */
[----:B------:R-:W-:Y:S02]  /*21f0*/  LEA.HI.X R5, R160, UR5, R153, 0x1, P0 ;  /* 0x00000005a0057c11 */ /* 0x000fe400080f0c99 */
[----:B------:R-:W-:Y:S02]  /*2200*/  ISETP.GT.AND P0, PT, R3, 0x1, PT ;  /* 0x000000010300780c */ /* 0x000fe40003f04270 */
[----:B------:R-:W-:Y:S02]  /*2210*/  F2FP.F16.F32.PACK_AB R24, RZ, R24 ;  /* 0x00000018ff18723e */ /* 0x000fe400000000ff */
[----:B------:R-:W-:-:S03]  /*2220*/  ISETP.GT.AND P3, PT, R0, RZ, P0 ;  /* 0x000000ff0000720c */ /* 0x000fc60000764270 */
[----:B------:R0:W-:Y:S10]  /*2230*/  @P1 STG.E.U16 desc[UR36][R4.64], R24 ;  /* 0x0000001804001986 */ /* 0x0001f4000c101524 */
[----:B------:R-:W-:Y:S05]  /*2240*/  @!P3 BRA `(.L_x_38) ;  /* 0x000000000004b947 */ /* 0x000fea0003800000 */
[----:B------:R1:W5:Y:S02]  /*2250*/  LDG.E.LTC128B.U16 R15, desc[UR36][R6.64+0x2] ;  /* 0x00000224060f7981 */ /* 0x000364000c1e1520 */
.L_x_38:
[----:B------:R-:W-:Y:S05]  /*2260*/  BSYNC B1 ;  /* 0x0000000000017941 */ /* 0x000fea0003800000 */
.L_x_37:
[----:B-----5:R-:W-:Y:S01]  /*2270*/  HADD2.F32 R153, -RZ, R15.H0_H0 ;  /* 0x2000000fff997230 */ /* 0x020fe20000004100 */
[----:B------:R-:W-:Y:S01]  /*2280*/  ISETP.GT.AND P2, PT, R0, 0x8, P2 ;  /* 0x000000080000780c */ /* 0x000fe20001744270 */
[----:B------:R-:W-:Y:S01]  /*2290*/  IMAD.WIDE.U32 R158, R169, R166, R158 ;  /* 0x000000a6a99e7225 */ /* 0x000fe200078e009e */
[----:B0-----:R-:W-:-:S03]  /*22a0*/  PRMT R24, R15, 0x7610, R24 ;  /* 0x000076100f187816 */ /* 0x001fc60000000018 */
[----:B------:R-:W-:Y:S01]  /*22b0*/  FMUL R20, R153, R156 ;  /* 0x0000009c99147220 */ /* 0x000fe20000400000 */
[----:B------:R-:W-:Y:S01]  /*22c0*/  IMAD.IADD R165, R165, 0x1, R159 ;  /* 0x00000001a5a57824 */ /* 0x000fe200078e029f */
[----:B------:R-:W-:Y:S02]  /*22d0*/  IADD3 R162, P1, R162, R158, RZ ;  /* 0x0000009ea2a27210 */ /* 0x000fe40007f3e0ff */
[----:B------:R-:W-:-:S03]  /*22e0*/  FFMA R25, R25, R155, R20 ;  /* 0x0000009b19197223 */ /* 0x000fc60000000014 */
[----:B------:R-:W-:Y:S01]  /*22f0*/  IMAD.X R21, R165, 0x1, R21, P1 ;  /* 0x00000001a5157824 */ /* 0x000fe200008e0615 */
[C---:B------:R-:W-:Y:S02]  /*2300*/  LEA R20, P1, R162.reuse, R12, 0x1 ;  /* 0x0000000ca2147211 */ /* 0x040fe400078208ff */
[----:B------:R-:W-:Y:S02]  /*2310*/  F2FP.F16.F32.PACK_AB R25, RZ, R25 ;  /* 0x00000019ff19723e */ /* 0x000fe400000000ff */
[----:B------:R-:W-:Y:S02]  /*2320*/  LEA.HI.X R21, R162, R13, R21, 0x1, P1 ;  /* 0x0000000da2157211 */ /* 0x000fe400008f0c15 */
[----:B------:R-:W-:-:S05]  /*2330*/  PRMT R153, R25, 0x7610, R153 ;  /* 0x0000761019997816 */ /* 0x000fca0000000099 */
[----:B------:R0:W-:Y:S04]  /*2340*/  @P3 STG.E.U16 desc[UR36][R4.64+0x2], R153 ;  /* 0x0000029904003986 */ /* 0x0001e8000c101524 */
[----:B------:R-:W2:Y:S01]  /*2350*/  @P2 LDG.E.LTC128B.U16 R24, desc[UR36][R20.64] ;  /* 0x0000002414182981 */ /* 0x000ea2000c1e1520 */
[----:B------:R-:W-:Y:S01]  /*2360*/  IADD3 R8, P1, R8, R158, RZ ;  /* 0x0000009e08087210 */ /* 0x000fe20007f3e0ff */
[----:B------:R-:W-:Y:S01]  /*2370*/  BSSY B1, `(.L_x_39) ;  /* 0x0000011000017945 */ /* 0x000fe20003800000 */
[----:B------:R-:W-:Y:S02]  /*2380*/  SHF.L.U64.HI R11, R10, 0x4, R11 ;  /* 0x000000040a0b7819 */ /* 0x000fe4000001020b */
[----:B------:R-:W-:Y:S01]  /*2390*/  ISETP.GT.AND P0, PT, R0, 0x8, P0 ;  /* 0x000000080000780c */ /* 0x000fe20000704270 */
[----:B------:R-:W-:Y:S01]  /*23a0*/  IMAD.X R9, R9, 0x1, R165, P1 ;  /* 0x0000000109097824 */ /* 0x000fe200008e06a5 */
[----:B------:R-:W-:-:S05]  /*23b0*/  LEA R10, P1, R10, R4, 0x4 ;  /* 0x000000040a0a7211 */ /* 0x000fca00078220ff */
[----:B------:R-:W-:Y:S02]  /*23c0*/  IMAD.X R11, R11, 0x1, R5, P1 ;  /* 0x000000010b0b7824 */ /* 0x000fe400008e0605 */
[----:B--2---:R-:W-:-:S05]  /*23d0*/  HADD2.F32 R15, -RZ, R24.H0_H0 ;  /* 0x20000018ff0f7230 */ /* 0x004fca0000004100 */
[----:B------:R-:W-:Y:S01]  /*23e0*/  FMUL R25, R15, R156 ;  /* 0x0000009c0f197220 */ /* 0x000fe20000400000 */
[----:B------:R-:W-:-:S04]  /*23f0*/  IMAD.WIDE.U32 R14, R23, R14, R8 ;  /* 0x0000000e170e7225 */ /* 0x000fc800078e0008 */
[----:B------:R-:W-:Y:S01]  /*2400*/  FFMA R25, R26, R155, R25 ;  /* 0x0000009b1a197223 */ /* 0x000fe20000000019 */
[----:B------:R-:W-:Y:S01]  /*2410*/  IMAD.IADD R9, R161, 0x1, R15 ;  /* 0x00000001a1097824 */ /* 0x000fe200078e020f */
[----:B------:R-:W-:-:S03]  /*2420*/  LEA R8, P3, R14, R12, 0x1 ;  /* 0x0000000c0e087211 */ /* 0x000fc600078608ff */
[----:B------:R-:W-:Y:S02]  /*2430*/  F2FP.F16.F32.PACK_AB R25, RZ, R25 ;  /* 0x00000019ff19723e */ /* 0x000fe400000000ff */
[----:B------:R-:W-:-:S03]  /*2440*/  LEA.HI.X R9, R14, R13, R9, 0x1, P3 ;  /* 0x0000000d0e097211 */ /* 0x000fc600018f0c09 */
[----:B------:R0:W-:Y:S01]  /*2450*/  @P2 STG.E.U16 desc[UR36][R10.64], R25 ;  /* 0x000000190a002986 */ /* 0x0001e2000c101524 */
[----:B------:R-:W-:Y:S05]  /*2460*/  @!P0 BRA `(.L_x_40) ;  /* 0x0000000000048947 */ /* 0x000fea0003800000 */
[----:B------:R2:W5:Y:S02]  /*2470*/  LDG.E.LTC128B.U16 R24, desc[UR36][R8.64+0x2] ;  /* 0x0000022408187981 */ /* 0x000564000c1e1520 */
.L_x_40:
[----:B------:R-:W-:Y:S05]  /*2480*/  BSYNC B1 ;  /* 0x0000000000017941 */ /* 0x000fea0003800000 */
.L_x_39:
[----:B-----5:R-:W-:Y:S01]  /*2490*/  HADD2.F32 R13, -RZ, R24.H0_H0 ;  /* 0x20000018ff0d7230 */ /* 0x020fe20000004100 */
[----:B------:R-:W-:Y:S01]  /*24a0*/  ISETP.GT.AND P1, PT, R3, 0x8, PT ;  /* 0x000000080300780c */ /* 0x000fe20003f24270 */
[----:B------:R-:W-:Y:S03]  /*24b0*/  BSSY B1, `(.L_x_41) ;  /* 0x0000008000017945 */ /* 0x000fe60003800000 */
[----:B------:R-:W-:Y:S01]  /*24c0*/  FMUL R12, R13, R156 ;  /* 0x0000009c0d0c7220 */ /* 0x000fe20000400000 */
[----:B------:R-:W-:-:S03]  /*24d0*/  ISETP.GT.AND P2, PT, R0, RZ, P1 ;  /* 0x000000ff0000720c */ /* 0x000fc60000f44270 */
[----:B------:R-:W-:-:S05]  /*24e0*/  FFMA R12, R27, R155, R12 ;  /* 0x0000009b1b0c7223 */ /* 0x000fca000000000c */
[----:B------:R-:W-:-:S05]  /*24f0*/  F2FP.F16.F32.PACK_AB R12, RZ, R12 ;  /* 0x0000000cff0c723e */ /* 0x000fca00000000ff */
[----:B------:R3:W-:Y:S01]  /*2500*/  @P0 STG.E.U16 desc[UR36][R10.64+0x2], R12 ;  /* 0x0000020c0a000986 */ /* 0x0007e2000c101524 */
[----:B------:R-:W-:Y:S05]  /*2510*/  @!P2 BRA `(.L_x_42) ;  /* 0x000000000004a947 */ /* 0x000fea0003800000 */
[----:B------:R4:W5:Y:S02]  /*2520*/  LDG.E.LTC128B.U16 R24, desc[UR36][R6.64+0x10] ;  /* 0x0000102406187981 */ /* 0x000964000c1e1520 */
.L_x_42:
[----:B------:R-:W-:Y:S05]  /*2530*/  BSYNC B1 ;  /* 0x0000000000017941 */ /* 0x000fea0003800000 */
.L_x_41:
        /* <DEDUP_REMOVED lines=10> */
.L_x_44:
[----:B------:R-:W-:Y:S05]  /*25e0*/  BSYNC B1 ;  /* 0x0000000000017941 */ /* 0x000fea0003800000 */
.L_x_43:
[----:B0----5:R-:W-:Y:S01]  /*25f0*/  HADD2.F32 R13, -RZ, R24.H0_H0 ;  /* 0x20000018ff0d7230 */ /* 0x021fe20000004100 */
[----:B------:R-:W-:Y:S01]  /*2600*/  ISETP.GT.AND P1, PT, R0, 0x8, P1 ;  /* 0x000000080000780c */ /* 0x000fe20000f24270 */
[----:B------:R-:W-:Y:S03]  /*2610*/  BSSY B1, `(.L_x_45) ;  /* 0x0000007000017945 */ /* 0x000fe60003800000 */
[----:B---3--:R-:W-:-:S04]  /*2620*/  FMUL R12, R13, R156 ;  /* 0x0000009c0d0c7220 */ /* 0x008fc80000400000 */
[----:B------:R-:W-:-:S05]  /*2630*/  FFMA R12, R29, R155, R12 ;  /* 0x0000009b1d0c7223 */ /* 0x000fca000000000c */
[----:B------:R-:W-:-:S05]  /*2640*/  F2FP.F16.F32.PACK_AB R12, RZ, R12 ;  /* 0x0000000cff0c723e */ /* 0x000fca00000000ff */
[----:B------:R0:W-:Y:S01]  /*2650*/  @P3 STG.E.U16 desc[UR36][R4.64+0x12], R12 ;  /* 0x0000120c04003986 */ /* 0x0001e2000c101524 */
[----:B------:R-:W-:Y:S05]  /*2660*/  @!P1 BRA `(.L_x_46) ;  /* 0x0000000000049947 */ /* 0x000fea0003800000 */
[----:B------:R3:W5:Y:S02]  /*2670*/  LDG.E.LTC128B.U16 R24, desc[UR36][R8.64+0x10] ;  /* 0x0000102408187981 */ /* 0x000764000c1e1520 */
.L_x_46:
[----:B------:R-:W-:Y:S05]  /*2680*/  BSYNC B1 ;  /* 0x0000000000017941 */ /* 0x000fea0003800000 */
.L_x_45:
[----:B-----5:R-:W-:Y:S01]  /*2690*/  HADD2.F32 R13, -RZ, R24.H0_H0 ;  /* 0x20000018ff0d7230 */ /* 0x020fe20000004100 */
[----:B------:R-:W-:Y:S01]  /*26a0*/  ISETP.GT.AND P0, PT, R0, 0x8, P0 ;  /* 0x000000080000780c */ /* 0x000fe20000704270 */
[----:B------:R-:W-:Y:S03]  /*26b0*/  BSSY B1, `(.L_x_47) ;  /* 0x0000007000017945 */ /* 0x000fe60003800000 */
[----:B------:R-:W-:-:S04]  /*26c0*/  FMUL R13, R13, R156 ;  /* 0x0000009c0d0d7220 */ /* 0x000fc80000400000 */
[----:B------:R-:W-:-:S05]  /*26d0*/  FFMA R13, R30, R155, R13 ;  /* 0x0000009b1e0d7223 */ /* 0x000fca000000000d */
[----:B------:R-:W-:-:S05]  /*26e0*/  F2FP.F16.F32.PACK_AB R13, RZ, R13 ;  /* 0x0000000dff0d723e */ /* 0x000fca00000000ff */
[----:B------:R0:W-:Y:S01]  /*26f0*/  @P1 STG.E.U16 desc[UR36][R10.64+0x10], R13 ;  /* 0x0000100d0a001986 */ /* 0x0001e2000c101524 */
[----:B------:R-:W-:Y:S05]  /*2700*/  @!P0 BRA `(.L_x_48) ;  /* 0x0000000000048947 */ /* 0x000fea0003800000 */
[----:B------:R0:W5:Y:S02]  /*2710*/  LDG.E.LTC128B.U16 R24, desc[UR36][R8.64+0x12] ;  /* 0x0000122408187981 */ /* 0x000164000c1e1520 */
.L_x_48:
[----:B------:R-:W-:Y:S05]  /*2720*/  BSYNC B1 ;  /* 0x0000000000017941 */ /* 0x000fea0003800000 */
.L_x_47:
[----:B0----5:R-:W-:Y:S01]  /*2730*/  HADD2.F32 R13, -RZ, R24.H0_H0 ;  /* 0x20000018ff0d7230 */ /* 0x021fe20000004100 */
        /* <DEDUP_REMOVED lines=9> */
.L_x_50:
[----:B------:R-:W-:Y:S05]  /*27d0*/  BSYNC B1 ;  /* 0x0000000000017941 */ /* 0x000fea0003800000 */
.L_x_49:
        /* <DEDUP_REMOVED lines=10> */
.L_x_52:
[----:B------:R-:W-:Y:S05]  /*2880*/  BSYNC B1 ;  /* 0x0000000000017941 */ /* 0x000fea0003800000 */
.L_x_51:
[----:B0----5:R-:W-:Y:S01]  /*2890*/  HADD2.F32 R13, -RZ, R24.H0_H0 ;  /* 0x20000018ff0d7230 */ /* 0x021fe20000004100 */
        /* <DEDUP_REMOVED lines=8> */
.L_x_54:
[----:B------:R-:W-:Y:S05]  /*2920*/  BSYNC B1 ;  /* 0x0000000000017941 */ /* 0x000fea0003800000 */
.L_x_53:
        /* <DEDUP_REMOVED lines=9> */
.L_x_56:
[----:B------:R-:W-:Y:S05]  /*29c0*/  BSYNC B1 ;  /* 0x0000000000017941 */ /* 0x000fea0003800000 */
.L_x_55:
        /* <DEDUP_REMOVED lines=10> */
.L_x_58:
[----:B------:R-:W-:Y:S05]  /*2a70*/  BSYNC B1 ;  /* 0x0000000000017941 */ /* 0x000fea0003800000 */
.L_x_57:
        /* <DEDUP_REMOVED lines=10> */
.L_x_60:
[----:B------:R-:W-:Y:S05]  /*2b20*/  BSYNC B1 ;  /* 0x0000000000017941 */ /* 0x000fea0003800000 */
.L_x_59:
        /* <DEDUP_REMOVED lines=9> */
.L_x_62:
[----:B------:R-:W-:Y:S05]  /*2bc0*/  BSYNC B1 ;  /* 0x0000000000017941 */ /* 0x000fea0003800000 */
.L_x_61:
        /* <DEDUP_REMOVED lines=9> */
.L_x_64:
[----:B------:R-:W-:Y:S05]  /*2c60*/  BSYNC B1 ;  /* 0x0000000000017941 */ /* 0x000fea0003800000 */
.L_x_63:
        /* <DEDUP_REMOVED lines=10> */
.L_x_66:
[----:B------:R-:W-:Y:S05]  /*2d10*/  BSYNC B1 ;  /* 0x0000000000017941 */ /* 0x000fea0003800000 */
.L_x_65:
        /* <DEDUP_REMOVED lines=10> */
.L_x_68:
[----:B------:R-:W-:Y:S05]  /*2dc0*/  BSYNC B1 ;  /* 0x0000000000017941 */ /* 0x000fea0003800000 */
.L_x_67:
        /* <DEDUP_REMOVED lines=9> */
.L_x_70:
[----:B------:R-:W-:Y:S05]  /*2e60*/  BSYNC B1 ;  /* 0x0000000000017941 */ /* 0x000fea0003800000 */
.L_x_69:
        /* <DEDUP_REMOVED lines=9> */
.L_x_72:
[----:B------:R-:W-:Y:S05]  /*2f00*/  BSYNC B1 ;  /* 0x0000000000017941 */ /* 0x000fea0003800000 */
.L_x_71:
        /* <DEDUP_REMOVED lines=10> */
.L_x_74:
[----:B------:R-:W-:Y:S05]  /*2fb0*/  BSYNC B1 ;  /* 0x0000000000017941 */ /* 0x000fea0003800000 */
.L_x_73:
        /* <DEDUP_REMOVED lines=10> */
.L_x_76:
[----:B------:R-:W-:Y:S05]  /*3060*/  BSYNC B1 ;  /* 0x0000000000017941 */ /* 0x000fea0003800000 */
.L_x_75:
        /* <DEDUP_REMOVED lines=9> */
.L_x_78:
[----:B------:R-:W-:Y:S05]  /*3100*/  BSYNC B1 ;  /* 0x0000000000017941 */ /* 0x000fea0003800000 */
.L_x_77:
        /* <DEDUP_REMOVED lines=9> */
.L_x_80:
[----:B------:R-:W-:Y:S05]  /*31a0*/  BSYNC B1 ;  /* 0x0000000000017941 */ /* 0x000fea0003800000 */
.L_x_79:
        /* <DEDUP_REMOVED lines=10> */
.L_x_82:
[----:B------:R-:W-:Y:S05]  /*3250*/  BSYNC B1 ;  /* 0x0000000000017941 */ /* 0x000fea0003800000 */
.L_x_81:
        /* <DEDUP_REMOVED lines=10> */
.L_x_84:
[----:B------:R-:W-:Y:S05]  /*3300*/  BSYNC B1 ;  /* 0x0000000000017941 */ /* 0x000fea0003800000 */
.L_x_83:
        /* <DEDUP_REMOVED lines=9> */
.L_x_86:
[----:B------:R-:W-:Y:S05]  /*33a0*/  BSYNC B1 ;  /* 0x0000000000017941 */ /* 0x000fea0003800000 */
.L_x_85:
        /* <DEDUP_REMOVED lines=9> */
.L_x_88:
[----:B------:R-:W-:Y:S05]  /*3440*/  BSYNC B1 ;  /* 0x0000000000017941 */ /* 0x000fea0003800000 */
.L_x_87:
        /* <DEDUP_REMOVED lines=10> */
.L_x_90:
[----:B------:R-:W-:Y:S05]  /*34f0*/  BSYNC B1 ;  /* 0x0000000000017941 */ /* 0x000fea0003800000 */
.L_x_89:
        /* <DEDUP_REMOVED lines=10> */
.L_x_92:
[----:B------:R-:W-:Y:S05]  /*35a0*/  BSYNC B1 ;  /* 0x0000000000017941 */ /* 0x000fea0003800000 */
.L_x_91:
        /* <DEDUP_REMOVED lines=9> */
.L_x_94:
[----:B------:R-:W-:Y:S05]  /*3640*/  BSYNC B1 ;  /* 0x0000000000017941 */ /* 0x000fea0003800000 */
.L_x_93:
        /* <DEDUP_REMOVED lines=9> */
.L_x_96:
[----:B------:R-:W-:Y:S05]  /*36e0*/  BSYNC B1 ;  /* 0x0000000000017941 */ /* 0x000fea0003800000 */
.L_x_95:
        /* <DEDUP_REMOVED lines=10> */
.L_x_98:
[----:B------:R-:W-:Y:S05]  /*3790*/  BSYNC B1 ;  /* 0x0000000000017941 */ /* 0x000fea0003800000 */
.L_x_97:
        /* <DEDUP_REMOVED lines=10> */
.L_x_100:
[----:B------:R-:W-:Y:S05]  /*3840*/  BSYNC B1 ;  /* 0x0000000000017941 */ /* 0x000fea0003800000 */
.L_x_99:
        /* <DEDUP_REMOVED lines=9> */
.L_x_102:
[----:B------:R-:W-:Y:S05]  /*38e0*/  BSYNC B1 ;  /* 0x0000000000017941 */ /* 0x000fea0003800000 */
.L_x_101:
        /* <DEDUP_REMOVED lines=9> */
.L_x_104:
[----:B------:R-:W-:Y:S05]  /*3980*/  BSYNC B1 ;  /* 0x0000000000017941 */ /* 0x000fea0003800000 */
.L_x_103:
        /* <DEDUP_REMOVED lines=10> */
.L_x_106:
[----:B------:R-:W-:Y:S05]  /*3a30*/  BSYNC B1 ;  /* 0x0000000000017941 */ /* 0x000fea0003800000 */
.L_x_105:
        /* <DEDUP_REMOVED lines=10> */
.L_x_108:
[----:B------:R-:W-:Y:S05]  /*3ae0*/  BSYNC B1 ;  /* 0x0000000000017941 */ /* 0x000fea0003800000 */
.L_x_107:
        /* <DEDUP_REMOVED lines=9> */
.L_x_110:
[----:B------:R-:W-:Y:S05]  /*3b80*/  BSYNC B1 ;  /* 0x0000000000017941 */ /* 0x000fea0003800000 */
.L_x_109:
        /* <DEDUP_REMOVED lines=9> */
.L_x_112:
[----:B------:R-:W-:Y:S05]  /*3c20*/  BSYNC B1 ;  /* 0x0000000000017941 */ /* 0x000fea0003800000 */
.L_x_111:
        /* <DEDUP_REMOVED lines=10> */
.L_x_114:
[----:B------:R-:W-:Y:S05]  /*3cd0*/  BSYNC B1 ;  /* 0x0000000000017941 */ /* 0x000fea0003800000 */
.L_x_113:
        /* <DEDUP_REMOVED lines=10> */
.L_x_116:
[----:B------:R-:W-:Y:S05]  /*3d80*/  BSYNC B1 ;  /* 0x0000000000017941 */ /* 0x000fea0003800000 */
.L_x_115:
        /* <DEDUP_REMOVED lines=9> */
.L_x_118:
[----:B------:R-:W-:Y:S05]  /*3e20*/  BSYNC B1 ;  /* 0x0000000000017941 */ /* 0x000fea0003800000 */
.L_x_117:
        /* <DEDUP_REMOVED lines=9> */
.L_x_120:
[----:B------:R-:W-:Y:S05]  /*3ec0*/  BSYNC B1 ;  /* 0x0000000000017941 */ /* 0x000fea0003800000 */
.L_x_119:
        /* <DEDUP_REMOVED lines=10> */
.L_x_122:
[----:B------:R-:W-:Y:S05]  /*3f70*/  BSYNC B1 ;  /* 0x0000000000017941 */ /* 0x000fea0003800000 */
.L_x_121:
        /* <DEDUP_REMOVED lines=10> */
.L_x_124:
[----:B------:R-:W-:Y:S05]  /*4020*/  BSYNC B1 ;  /* 0x0000000000017941 */ /* 0x000fea0003800000 */
.L_x_123:
        /* <DEDUP_REMOVED lines=9> */
.L_x_126:
[----:B------:R-:W-:Y:S05]  /*40c0*/  BSYNC B1 ;  /* 0x0000000000017941 */ /* 0x000fea0003800000 */
.L_x_125:
        /* <DEDUP_REMOVED lines=9> */
.L_x_128:
[----:B------:R-:W-:Y:S05]  /*4160*/  BSYNC B1 ;  /* 0x0000000000017941 */ /* 0x000fea0003800000 */
.L_x_127:
        /* <DEDUP_REMOVED lines=10> */
.L_x_130:
[----:B------:R-:W-:Y:S05]  /*4210*/  BSYNC B1 ;  /* 0x0000000000017941 */ /* 0x000fea0003800000 */
.L_x_129:
        /* <DEDUP_REMOVED lines=10> */
.L_x_132:
[----:B------:R-:W-:Y:S05]  /*42c0*/  BSYNC B1 ;  /* 0x0000000000017941 */ /* 0x000fea0003800000 */
.L_x_131:
        /* <DEDUP_REMOVED lines=9> */
.L_x_134:
[----:B------:R-:W-:Y:S05]  /*4360*/  BSYNC B1 ;  /* 0x0000000000017941 */ /* 0x000fea0003800000 */
.L_x_133:
        /* <DEDUP_REMOVED lines=9> */
.L_x_136:
[----:B------:R-:W-:Y:S05]  /*4400*/  BSYNC B1 ;  /* 0x0000000000017941 */ /* 0x000fea0003800000 */
.L_x_135:
        /* <DEDUP_REMOVED lines=10> */
.L_x_138:
[----:B------:R-:W-:Y:S05]  /*44b0*/  BSYNC B1 ;  /* 0x0000000000017941 */ /* 0x000fea0003800000 */
.L_x_137:
        /* <DEDUP_REMOVED lines=10> */
.L_x_140:
[----:B------:R-:W-:Y:S05]  /*4560*/  BSYNC B1 ;  /* 0x0000000000017941 */ /* 0x000fea0003800000 */
.L_x_139:
        /* <DEDUP_REMOVED lines=9> */
.L_x_142:
[----:B------:R-:W-:Y:S05]  /*4600*/  BSYNC B1 ;  /* 0x0000000000017941 */ /* 0x000fea0003800000 */
.L_x_141:
        /* <DEDUP_REMOVED lines=9> */
.L_x_144:
[----:B------:R-:W-:Y:S05]  /*46a0*/  BSYNC B1 ;  /* 0x0000000000017941 */ /* 0x000fea0003800000 */
.L_x_143:
        /* <DEDUP_REMOVED lines=10> */
.L_x_146:
[----:B------:R-:W-:Y:S05]  /*4750*/  BSYNC B1 ;  /* 0x0000000000017941 */ /* 0x000fea0003800000 */
.L_x_145:
        /* <DEDUP_REMOVED lines=10> */
.L_x_148:
[----:B------:R-:W-:Y:S05]  /*4800*/  BSYNC B1 ;  /* 0x0000000000017941 */ /* 0x000fea0003800000 */
.L_x_147:
        /* <DEDUP_REMOVED lines=9> */
.L_x_150:
[----:B------:R-:W-:Y:S05]  /*48a0*/  BSYNC B1 ;  /* 0x0000000000017941 */ /* 0x000fea0003800000 */
.L_x_149:
        /* <DEDUP_REMOVED lines=9> */
.L_x_152:
[----:B------:R-:W-:Y:S05]  /*4940*/  BSYNC B1 ;  /* 0x0000000000017941 */ /* 0x000fea0003800000 */
.L_x_151:
        /* <DEDUP_REMOVED lines=10> */
.L_x_154:
[----:B------:R-:W-:Y:S05]  /*49f0*/  BSYNC B1 ;  /* 0x0000000000017941 */ /* 0x000fea0003800000 */
.L_x_153:
        /* <DEDUP_REMOVED lines=10> */
.L_x_156:
[----:B------:R-:W-:Y:S05]  /*4aa0*/  BSYNC B1 ;  /* 0x0000000000017941 */ /* 0x000fea0003800000 */
.L_x_155:
        /* <DEDUP_REMOVED lines=9> */
.L_x_158:
[----:B------:R-:W-:Y:S05]  /*4b40*/  BSYNC B1 ;  /* 0x0000000000017941 */ /* 0x000fea0003800000 */
.L_x_157:
        /* <DEDUP_REMOVED lines=9> */
.L_x_160:
[----:B------:R-:W-:Y:S05]  /*4be0*/  BSYNC B1 ;  /* 0x0000000000017941 */ /* 0x000fea0003800000 */
.L_x_159:
        /* <DEDUP_REMOVED lines=10> */
.L_x_162:
[----:B------:R-:W-:Y:S05]  /*4c90*/  BSYNC B1 ;  /* 0x0000000000017941 */ /* 0x000fea0003800000 */
.L_x_161:
        /* <DEDUP_REMOVED lines=10> */
.L_x_164:
[----:B------:R-:W-:Y:S05]  /*4d40*/  BSYNC B1 ;  /* 0x0000000000017941 */ /* 0x000fea0003800000 */
.L_x_163:
        /* <DEDUP_REMOVED lines=9> */
.L_x_166:
[----:B------:R-:W-:Y:S05]  /*4de0*/  BSYNC B1 ;  /* 0x0000000000017941 */ /* 0x000fea0003800000 */
.L_x_165:
        /* <DEDUP_REMOVED lines=9> */
.L_x_168:
[----:B------:R-:W-:Y:S05]  /*4e80*/  BSYNC B1 ;  /* 0x0000000000017941 */ /* 0x000fea0003800000 */
.L_x_167:
        /* <DEDUP_REMOVED lines=10> */
.L_x_170:
[----:B------:R-:W-:Y:S05]  /*4f30*/  BSYNC B1 ;  /* 0x0000000000017941 */ /* 0x000fea0003800000 */
.L_x_169:
        /* <DEDUP_REMOVED lines=10> */
.L_x_172:
[----:B------:R-:W-:Y:S05]  /*4fe0*/  BSYNC B1 ;  /* 0x0000000000017941 */ /* 0x000fea0003800000 */
.L_x_171:
        /* <DEDUP_REMOVED lines=9> */
.L_x_174:
[----:B------:R-:W-:Y:S05]  /*5080*/  BSYNC B1 ;  /* 0x0000000000017941 */ /* 0x000fea0003800000 */
.L_x_173:
        /* <DEDUP_REMOVED lines=9> */
.L_x_176:
[----:B------:R-:W-:Y:S05]  /*5120*/  BSYNC B1 ;  /* 0x0000000000017941 */ /* 0x000fea0003800000 */
.L_x_175:
        /* <DEDUP_REMOVED lines=10> */
.L_x_178:
[----:B------:R-:W-:Y:S05]  /*51d0*/  BSYNC B1 ;  /* 0x0000000000017941 */ /* 0x000fea0003800000 */
.L_x_177:
        /* <DEDUP_REMOVED lines=10> */
.L_x_180:
[----:B------:R-:W-:Y:S05]  /*5280*/  BSYNC B1 ;  /* 0x0000000000017941 */ /* 0x000fea0003800000 */
.L_x_179:
        /* <DEDUP_REMOVED lines=9> */
.L_x_182:
[----:B------:R-:W-:Y:S05]  /*5320*/  BSYNC B1 ;  /* 0x0000000000017941 */ /* 0x000fea0003800000 */
.L_x_181:
        /* <DEDUP_REMOVED lines=9> */
.L_x_184:
[----:B------:R-:W-:Y:S05]  /*53c0*/  BSYNC B1 ;  /* 0x0000000000017941 */ /* 0x000fea0003800000 */
.L_x_183:
        /* <DEDUP_REMOVED lines=10> */
.L_x_186:
[----:B------:R-:W-:Y:S05]  /*5470*/  BSYNC B1 ;  /* 0x0000000000017941 */ /* 0x000fea0003800000 */
.L_x_185:
        /* <DEDUP_REMOVED lines=10> */
.L_x_188:
[----:B------:R-:W-:Y:S05]  /*5520*/  BSYNC B1 ;  /* 0x0000000000017941 */ /* 0x000fea0003800000 */
.L_x_187:
        /* <DEDUP_REMOVED lines=9> */
.L_x_190:
[----:B------:R-:W-:Y:S05]  /*55c0*/  BSYNC B1 ;  /* 0x0000000000017941 */ /* 0x000fea0003800000 */
.L_x_189:
        /* <DEDUP_REMOVED lines=9> */
.L_x_192:
[----:B------:R-:W-:Y:S05]  /*5660*/  BSYNC B1 ;  /* 0x0000000000017941 */ /* 0x000fea0003800000 */
.L_x_191:
        /* <DEDUP_REMOVED lines=10> */
.L_x_194:
[----:B------:R-:W-:Y:S05]  /*5710*/  BSYNC B1 ;  /* 0x0000000000017941 */ /* 0x000fea0003800000 */
.L_x_193:
        /* <DEDUP_REMOVED lines=10> */
.L_x_196:
[----:B------:R-:W-:Y:S05]  /*57c0*/  BSYNC B1 ;  /* 0x0000000000017941 */ /* 0x000fea0003800000 */
.L_x_195:
        /* <DEDUP_REMOVED lines=9> */
.L_x_198:
[----:B------:R-:W-:Y:S05]  /*5860*/  BSYNC B1 ;  /* 0x0000000000017941 */ /* 0x000fea0003800000 */
.L_x_197:
        /* <DEDUP_REMOVED lines=9> */
.L_x_200:
[----:B------:R-:W-:Y:S05]  /*5900*/  BSYNC B1 ;  /* 0x0000000000017941 */ /* 0x000fea0003800000 */
.L_x_199:
        /* <DEDUP_REMOVED lines=10> */
.L_x_202:
[----:B------:R-:W-:Y:S05]  /*59b0*/  BSYNC B1 ;  /* 0x0000000000017941 */ /* 0x000fea0003800000 */
.L_x_201:
        /* <DEDUP_REMOVED lines=10> */
.L_x_204:
[----:B------:R-:W-:Y:S05]  /*5a60*/  BSYNC B1 ;  /* 0x0000000000017941 */ /* 0x000fea0003800000 */
.L_x_203:
        /* <DEDUP_REMOVED lines=9> */
.L_x_206:
[----:B------:R-:W-:Y:S05]  /*5b00*/  BSYNC B1 ;  /* 0x0000000000017941 */ /* 0x000fea0003800000 */
.L_x_205:
        /* <DEDUP_REMOVED lines=9> */
.L_x_208:
[----:B------:R-:W-:Y:S05]  /*5ba0*/  BSYNC B1 ;  /* 0x0000000000017941 */ /* 0x000fea0003800000 */
.L_x_207:
        /* <DEDUP_REMOVED lines=10> */
.L_x_210:
[----:B------:R-:W-:Y:S05]  /*5c50*/  BSYNC B1 ;  /* 0x0000000000017941 */ /* 0x000fea0003800000 */
.L_x_209:
        /* <DEDUP_REMOVED lines=10> */
.L_x_212:
[----:B------:R-:W-:Y:S05]  /*5d00*/  BSYNC B1 ;  /* 0x0000000000017941 */ /* 0x000fea0003800000 */
.L_x_211:
        /* <DEDUP_REMOVED lines=9> */
.L_x_214:
[----:B------:R-:W-:Y:S05]  /*5da0*/  BSYNC B1 ;  /* 0x0000000000017941 */ /* 0x000fea0003800000 */
.L_x_213:
        /* <DEDUP_REMOVED lines=9> */
.L_x_216:
[----:B------:R-:W-:Y:S05]  /*5e40*/  BSYNC B1 ;  /* 0x0000000000017941 */ /* 0x000fea0003800000 */
.L_x_215:
        /* <DEDUP_REMOVED lines=10> */
.L_x_218:
[----:B------:R-:W-:Y:S05]  /*5ef0*/  BSYNC B1 ;  /* 0x0000000000017941 */ /* 0x000fea0003800000 */
.L_x_217:
        /* <DEDUP_REMOVED lines=10> */
.L_x_220:
[----:B------:R-:W-:Y:S05]  /*5fa0*/  BSYNC B1 ;  /* 0x0000000000017941 */ /* 0x000fea0003800000 */
.L_x_219:
        /* <DEDUP_REMOVED lines=9> */
.L_x_222:
[----:B------:R-:W-:Y:S05]  /*6040*/  BSYNC B1 ;  /* 0x0000000000017941 */ /* 0x000fea0003800000 */
.L_x_221:
        /* <DEDUP_REMOVED lines=9> */
.L_x_224:
[----:B------:R-:W-:Y:S05]  /*60e0*/  BSYNC B1 ;  /* 0x0000000000017941 */ /* 0x000fea0003800000 */
.L_x_223:
        /* <DEDUP_REMOVED lines=10> */
.L_x_226:
[----:B------:R-:W-:Y:S05]  /*6190*/  BSYNC B1 ;  /* 0x0000000000017941 */ /* 0x000fea0003800000 */
.L_x_225:
        /* <DEDUP_REMOVED lines=10> */
.L_x_228:
[----:B------:R-:W-:Y:S05]  /*6240*/  BSYNC B1 ;  /* 0x0000000000017941 */ /* 0x000fea0003800000 */
.L_x_227:
        /* <DEDUP_REMOVED lines=9> */
.L_x_230:
[----:B------:R-:W-:Y:S05]  /*62e0*/  BSYNC B1 ;  /* 0x0000000000017941 */ /* 0x000fea0003800000 */
.L_x_229:
        /* <DEDUP_REMOVED lines=9> */
.L_x_232:
[----:B------:R-:W-:Y:S05]  /*6380*/  BSYNC B1 ;  /* 0x0000000000017941 */ /* 0x000fea0003800000 */
.L_x_231:
        /* <DEDUP_REMOVED lines=10> */
.L_x_234:
[----:B------:R-:W-:Y:S05]  /*6430*/  BSYNC B1 ;  /* 0x0000000000017941 */ /* 0x000fea0003800000 */
.L_x_233:
        /* <DEDUP_REMOVED lines=10> */
.L_x_236:
[----:B------:R-:W-:Y:S05]  /*64e0*/  BSYNC B1 ;  /* 0x0000000000017941 */ /* 0x000fea0003800000 */
.L_x_235:
        /* <DEDUP_REMOVED lines=9> */
.L_x_238:
[----:B------:R-:W-:Y:S05]  /*6580*/  BSYNC B1 ;  /* 0x0000000000017941 */ /* 0x000fea0003800000 */
.L_x_237:
        /* <DEDUP_REMOVED lines=9> */
.L_x_240:
[----:B------:R-:W-:Y:S05]  /*6620*/  BSYNC B1 ;  /* 0x0000000000017941 */ /* 0x000fea0003800000 */
.L_x_239:
        /* <DEDUP_REMOVED lines=10> */
.L_x_242:
[----:B------:R-:W-:Y:S05]  /*66d0*/  BSYNC B1 ;  /* 0x0000000000017941 */ /* 0x000fea0003800000 */
.L_x_241:
        /* <DEDUP_REMOVED lines=10> */
.L_x_244:
[----:B------:R-:W-:Y:S05]  /*6780*/  BSYNC B1 ;  /* 0x0000000000017941 */ /* 0x000fea0003800000 */
.L_x_243:
        /* <DEDUP_REMOVED lines=9> */
.L_x_246:
[----:B------:R-:W-:Y:S05]  /*6820*/  BSYNC B1 ;  /* 0x0000000000017941 */ /* 0x000fea0003800000 */
.L_x_245:
        /* <DEDUP_REMOVED lines=9> */
.L_x_248:
[----:B------:R-:W-:Y:S05]  /*68c0*/  BSYNC B1 ;  /* 0x0000000000017941 */ /* 0x000fea0003800000 */
.L_x_247:
        /* <DEDUP_REMOVED lines=10> */
.L_x_250:
[----:B------:R-:W-:Y:S05]  /*6970*/  BSYNC B1 ;  /* 0x0000000000017941 */ /* 0x000fea0003800000 */
.L_x_249:
        /* <DEDUP_REMOVED lines=10> */
.L_x_252:
[----:B------:R-:W-:Y:S05]  /*6a20*/  BSYNC B1 ;  /* 0x0000000000017941 */ /* 0x000fea0003800000 */
.L_x_251:
        /* <DEDUP_REMOVED lines=9> */
.L_x_254:
[----:B------:R-:W-:Y:S05]  /*6ac0*/  BSYNC B1 ;  /* 0x0000000000017941 */ /* 0x000fea0003800000 */
.L_x_253:
        /* <DEDUP_REMOVED lines=9> */
.L_x_256:
[----:B------:R-:W-:Y:S05]  /*6b60*/  BSYNC B1 ;  /* 0x0000000000017941 */ /* 0x000fea0003800000 */
.L_x_255:
        /* <DEDUP_REMOVED lines=10> */
.L_x_258:
[----:B------:R-:W-:Y:S05]  /*6c10*/  BSYNC B1 ;  /* 0x0000000000017941 */ /* 0x000fea0003800000 */
.L_x_257:
        /* <DEDUP_REMOVED lines=10> */
.L_x_260:
[----:B------:R-:W-:Y:S05]  /*6cc0*/  BSYNC B1 ;  /* 0x0000000000017941 */ /* 0x000fea0003800000 */
.L_x_259:
        /* <DEDUP_REMOVED lines=9> */
.L_x_262:
[----:B------:R-:W-:Y:S05]  /*6d60*/  BSYNC B1 ;  /* 0x0000000000017941 */ /* 0x000fea0003800000 */
.L_x_261:
        /* <DEDUP_REMOVED lines=9> */
.L_x_264:
[----:B------:R-:W-:Y:S05]  /*6e00*/  BSYNC B1 ;  /* 0x0000000000017941 */ /* 0x000fea0003800000 */
.L_x_263:
        /* <DEDUP_REMOVED lines=10> */
.L_x_266:
[----:B------:R-:W-:Y:S05]  /*6eb0*/  BSYNC B1 ;  /* 0x0000000000017941 */ /* 0x000fea0003800000 */
.L_x_265:
        /* <DEDUP_REMOVED lines=10> */
.L_x_268:
[----:B------:R-:W-:Y:S05]  /*6f60*/  BSYNC B1 ;  /* 0x0000000000017941 */ /* 0x000fea0003800000 */
.L_x_267:
        /* <DEDUP_REMOVED lines=9> */
.L_x_270:
[----:B------:R-:W-:Y:S05]  /*7000*/  BSYNC B1 ;  /* 0x0000000000017941 */ /* 0x000fea0003800000 */
.L_x_269:
        /* <DEDUP_REMOVED lines=9> */
.L_x_272:
[----:B------:R-:W-:Y:S05]  /*70a0*/  BSYNC B1 ;  /* 0x0000000000017941 */ /* 0x000fea0003800000 */
.L_x_271:
        /* <DEDUP_REMOVED lines=10> */
.L_x_274:
[----:B------:R-:W-:Y:S05]  /*7150*/  BSYNC B1 ;  /* 0x0000000000017941 */ /* 0x000fea0003800000 */
.L_x_273:
        /* <DEDUP_REMOVED lines=10> */
.L_x_276:
[----:B------:R-:W-:Y:S05]  /*7200*/  BSYNC B1 ;  /* 0x0000000000017941 */ /* 0x000fea0003800000 */
.L_x_275:
        /* <DEDUP_REMOVED lines=9> */
.L_x_278:
[----:B------:R-:W-:Y:S05]  /*72a0*/  BSYNC B1 ;  /* 0x0000000000017941 */ /* 0x000fea0003800000 */
.L_x_277:
        /* <DEDUP_REMOVED lines=9> */
.L_x_280:
[----:B------:R-:W-:Y:S05]  /*7340*/  BSYNC B1 ;  /* 0x0000000000017941 */ /* 0x000fea0003800000 */
.L_x_279:
        /* <DEDUP_REMOVED lines=10> */
.L_x_282:
[----:B------:R-:W-:Y:S05]  /*73f0*/  BSYNC B1 ;  /* 0x0000000000017941 */ /* 0x000fea0003800000 */
.L_x_281:
        /* <DEDUP_REMOVED lines=10> */
.L_x_284:
[----:B------:R-:W-:Y:S05]  /*74a0*/  BSYNC B1 ;  /* 0x0000000000017941 */ /* 0x000fea0003800000 */
.L_x_283:
[----:B-----5:R-:W-:Y:S01]  /*74b0*/  HADD2.F32 R3, -RZ, R24.H0_H0 ;  /* 0x20000018ff037230 */ /* 0x020fe20000004100 */
[----:B------:R-:W-:Y:S01]  /*74c0*/  ISETP.GT.AND P1, PT, R0, 0x8, P1 ;  /* 0x000000080000780c */ /* 0x000fe20000f24270 */
[----:B------:R-:W-:Y:S03]  /*74d0*/  BSSY B1, `(.L_x_285) ;  /* 0x0000007000017945 */ /* 0x000fe60003800000 */
[----:B01--4-:R-:W-:-:S04]  /*74e0*/  FMUL R6, R3, R156 ;  /* 0x0000009c03067220 */ /* 0x013fc80000400000 */
[----:B------:R-:W-:-:S05]  /*74f0*/  FFMA R6, R149, R155, R6 ;  /* 0x0000009b95067223 */ /* 0x000fca0000000006 */
[----:B------:R-:W-:-:S05]  /*7500*/  F2FP.F16.F32.PACK_AB R6, RZ, R6 ;  /* 0x00000006ff06723e */ /* 0x000fca00000000ff */
[----:B------:R0:W-:Y:S01]  /*7510*/  @P3 STG.E.U16 desc[UR36][R4.64+0x1f2], R6 ;  /* 0x0001f20604003986 */ /* 0x0001e2000c101524 */
[----:B------:R-:W-:Y:S05]  /*7520*/  @!P1 BRA `(.L_x_286) ;  /* 0x0000000000049947 */ /* 0x000fea0003800000 */
[----:B------:R1:W5:Y:S02]  /*7530*/  LDG.E.LTC128B.U16 R24, desc[UR36][R8.64+0x1f0] ;  /* 0x0001f02408187981 */ /* 0x000364000c1e1520 */
.L_x_286:
[----:B------:R-:W-:Y:S05]  /*7540*/  BSYNC B1 ;  /* 0x0000000000017941 */ /* 0x000fea0003800000 */
.L_x_285:
[----:B-----5:R-:W-:Y:S01]  /*7550*/  HADD2.F32 R3, -RZ, R24.H0_H0 ;  /* 0x20000018ff037230 */ /* 0x020fe20000004100 */
[----:B------:R-:W-:Y:S01]  /*7560*/  ISETP.GT.AND P0, PT, R0, 0x8, P0 ;  /* 0x000000080000780c */ /* 0x000fe20000704270 */
[----:B0-----:R-:W-:Y:S01]  /*7570*/  @P1 IMAD.MOV.U32 R4, RZ, RZ, R10 ;  /* 0x000000ffff041224 */ /* 0x001fe200078e000a */
[----:B------:R-:W-:Y:S01]  /*7580*/  BSSY B1, `(.L_x_287) ;  /* 0x0000008000017945 */ /* 0x000fe20003800000 */
[----:B------:R-:W-:Y:S02]  /*7590*/  @P1 IMAD.MOV.U32 R5, RZ, RZ, R11 ;  /* 0x000000ffff051224 */ /* 0x000fe400078e000b */
[----:B------:R-:W-:-:S04]  /*75a0*/  FMUL R3, R3, R156 ;  /* 0x0000009c03037220 */ /* 0x000fc80000400000 */
[----:B------:R-:W-:-:S05]  /*75b0*/  FFMA R3, R150, R155, R3 ;  /* 0x0000009b96037223 */ /* 0x000fca0000000003 */
[----:B------:R-:W-:-:S05]  /*75c0*/  F2FP.F16.F32.PACK_AB R3, RZ, R3 ;  /* 0x00000003ff03723e */ /* 0x000fca00000000ff */
[----:B------:R0:W-:Y:S01]  /*75d0*/  @P1 STG.E.U16 desc[UR36][R4.64+0x1f0], R3 ;  /* 0x0001f00304001986 */ /* 0x0001e2000c101524 */
[----:B------:R-:W-:Y:S05]  /*75e0*/  @!P0 BRA `(.L_x_288) ;  /* 0x0000000000048947 */ /* 0x000fea0003800000 */
[----:B------:R4:W5:Y:S02]  /*75f0*/  LDG.E.LTC128B.U16 R24, desc[UR36][R8.64+0x1f2] ;  /* 0x0001f22408187981 */ /* 0x000964000c1e1520 */
.L_x_288:
[----:B------:R-:W-:Y:S05]  /*7600*/  BSYNC B1 ;  /* 0x0000000000017941 */ /* 0x000fea0003800000 */
.L_x_287:
[----:B------:R-:W-:Y:S05]  /*7610*/  @!P0 BRA `(.L_x_289) ;  /* 0x0000002400308947 */ /* 0x000fea0003800000 */
[----:B0----5:R-:W-:-:S05]  /*7620*/  HADD2.F32 R3, -RZ, R24.H0_H0 ;  /* 0x20000018ff037230 */ /* 0x021fca0000004100 */
[----:B------:R-:W-:-:S04]  /*7630*/  FMUL R0, R3, R156 ;  /* 0x0000009c03007220 */ /* 0x000fc80000400000 */
[----:B------:R-:W-:-:S05]  /*7640*/  FFMA R0, R151, R155, R0 ;  /* 0x0000009b97007223 */ /* 0x000fca0000000000 */
[----:B------:R-:W-:-:S05]  /*7650*/  F2FP.F16.F32.PACK_AB R0, RZ, R0 ;  /* 0x00000000ff00723e */ /* 0x000fca00000000ff */
[----:B------:R0:W-:Y:S01]  /*7660*/  STG.E.U16 desc[UR36][R10.64+0x1f2], R0 ;  /* 0x0001f2000a007986 */ /* 0x0001e2000c101524 */
[----:B------:R-:W-:Y:S05]  /*7670*/  BRA `(.L_x_289) ;  /* 0x0000002400187947 */ /* 0x000fea0003800000 */
.L_x_36:
[----:B------:R-:W-:Y:S01]  /*7680*/  ISETP.GT.AND P0, PT, R3, 0x1, PT ;  /* 0x000000010300780c */ /* 0x000fe20003f04270 */
[----:B------:R-:W-:Y:S01]  /*7690*/  ULDC.64 UR4, c[0x0][0x5c0] ;  /* 0x0001700000047ab9 */ /* 0x000fe20000000a00 */
[-C--:B------:R-:W-:Y:S01]  /*76a0*/  FMUL R24, R24, R155.reuse ;  /* 0x0000009b18187220 */ /* 0x080fe20000400000 */
[-C--:B------:R-:W-:Y:S01]  /*76b0*/  FMUL R25, R25, R155.reuse ;  /* 0x0000009b19197220 */ /* 0x080fe20000400000 */
[----:B------:R-:W-:Y:S01]  /*76c0*/  ISETP.GT.AND P3, PT, R0, RZ, P0 ;  /* 0x000000ff0000720c */ /* 0x000fe20000764270 */
[-C--:B------:R-:W-:Y:S01]  /*76d0*/  FMUL R26, R26, R155.reuse ;  /* 0x0000009b1a1a7220 */ /* 0x080fe20000400000 */
[----:B------:R-:W-:Y:S01]  /*76e0*/  LEA R4, P4, R160, UR4, 0x1 ;  /* 0x00000004a0047c11 */ /* 0x000fe2000f8808ff */
[-C--:B------:R-:W-:Y:S01]  /*76f0*/  FMUL R27, R27, R155.reuse ;  /* 0x0000009b1b1b7220 */ /* 0x080fe20000400000 */
[----:B------:R-:W-:Y:S01]  /*7700*/  F2FP.F16.F32.PACK_AB R24, RZ, R24 ;  /* 0x00000018ff18723e */ /* 0x000fe200000000ff */
[-C--:B------:R-:W-:Y:S01]  /*7710*/  FMUL R28, R28, R155.reuse ;  /* 0x0000009b1c1c7220 */ /* 0x080fe20000400000 */
[----:B------:R-:W-:Y:S01]  /*7720*/  LEA.HI.X R5, R160, UR5, R153, 0x1, P4 ;  /* 0x00000005a0057c11 */ /* 0x000fe2000a0f0c99 */
[----:B------:R-:W-:Y:S01]  /*7730*/  FMUL R29, R29, R155 ;  /* 0x0000009b1d1d7220 */ /* 0x000fe20000400000 */
[----:B------:R-:W-:Y:S01]  /*7740*/  F2FP.F16.F32.PACK_AB R25, RZ, R25 ;  /* 0x00000019ff19723e */ /* 0x000fe200000000ff */
[-C--:B------:R-:W-:Y:S01]  /*7750*/  FMUL R30, R30, R155.reuse ;  /* 0x0000009b1e1e7220 */ /* 0x080fe20000400000 */
[----:B------:R-:W-:Y:S01]  /*7760*/  SHF.L.U64.HI R11, R10, 0x4, R11 ;  /* 0x000000040a0b7819 */ /* 0x000fe2000001020b */
[----:B------:R-:W-:Y:S01]  /*7770*/  @P1 STG.E.U16 desc[UR36][R4.64], R24 ;  /* 0x0000001804001986 */ /* 0x000fe2000c101524 */
[----:B------:R-:W-:Y:S01]  /*7780*/  ISETP.GT.AND P1, PT, R3, 0x8, PT ;  /* 0x000000080300780c */ /* 0x000fe20003f24270 */
[-C--:B------:R-:W-:Y:S01]  /*7790*/  FMUL R31, R31, R155.reuse ;  /* 0x0000009b1f1f7220 */ /* 0x080fe20000400000 */
[----:B------:R-:W-:Y:S01]  /*77a0*/  ISETP.GT.AND P4, PT, R0, 0x8, P0 ;  /* 0x000000080000780c */ /* 0x000fe20000784270 */
[----:B------:R-:W-:Y:S01]  /*77b0*/  @P3 STG.E.U16 desc[UR36][R4.64+0x2], R25 ;  /* 0x0000021904003986 */ /* 0x000fe2000c101524 */
[----:B------:R-:W-:Y:S01]  /*77c0*/  LEA R6, P3, R10, R4, 0x4 ;  /* 0x000000040a067211 */ /* 0x000fe200078620ff */
[-C--:B------:R-:W-:Y:S01]  /*77d0*/  FMUL R32, R32, R155.reuse ;  /* 0x0000009b20207220 */ /* 0x080fe20000400000 */
[C---:B------:R-:W-:Y:S01]  /*77e0*/  ISETP.GT.AND P2, PT, R0.reuse, 0x8, P2 ;  /* 0x000000080000780c */ /* 0x040fe20001744270 */
[-C--:B------:R-:W-:Y:S01]  /*77f0*/  FMUL R33, R33, R155.reuse ;  /* 0x0000009b21217220 */ /* 0x080fe20000400000 */
[----:B------:R-:W-:Y:S01]  /*7800*/  ISETP.GT.AND P0, PT, R3, 0x9, PT ;  /* 0x000000090300780c */ /* 0x000fe20003f04270 */
[----:B------:R-:W-:Y:S01]  /*7810*/  IMAD.X R7, R11, 0x1, R5, P3 ;  /* 0x000000010b077824 */ /* 0x000fe200018e0605 */
[----:B------:R-:W-:Y:S01]  /*7820*/  ISETP.GT.AND P5, PT, R0, RZ, P1 ;  /* 0x000000ff0000720c */ /* 0x000fe20000fa4270 */
[-C--:B------:R-:W-:Y:S01]  /*7830*/  FMUL R34, R34, R155.reuse ;  /* 0x0000009b22227220 */ /* 0x080fe20000400000 */
[----:B------:R-:W-:Y:S01]  /*7840*/  ISETP.GT.AND P3, PT, R0, RZ, P0 ;  /* 0x000000ff0000720c */ /* 0x000fe20000764270 */
[-C--:B------:R-:W-:Y:S01]  /*7850*/  FMUL R35, R35, R155.reuse ;  /* 0x0000009b23237220 */ /* 0x080fe20000400000 */
[----:B------:R-:W-:Y:S01]  /*7860*/  F2FP.F16.F32.PACK_AB R26, RZ, R26 ;  /* 0x0000001aff1a723e */ /* 0x000fe200000000ff */
[----:B------:R-:W-:Y:S01]  /*7870*/  FMUL R36, R36, R155 ;  /* 0x0000009b24247220 */ /* 0x000fe20000400000 */
[----:B------:R-:W-:Y:S01]  /*7880*/  F2FP.F16.F32.PACK_AB R27, RZ, R27 ;  /* 0x0000001bff1b723e */ /* 0x000fe200000000ff */
[----:B------:R-:W-:Y:S01]  /*7890*/  FMUL R37, R37, R155 ;  /* 0x0000009b25257220 */ /* 0x000fe20000400000 */
[----:B------:R-:W-:Y:S01]  /*78a0*/  F2FP.F16.F32.PACK_AB R28, RZ, R28 ;  /* 0x0000001cff1c723e */ /* 0x000fe200000000ff */
[----:B------:R-:W-:Y:S01]  /*78b0*/  @P2 STG.E.U16 desc[UR36][R6.64], R26 ;  /* 0x0000001a06002986 */ /* 0x000fe2000c101524 */
[----:B------:R-:W-:Y:S01]  /*78c0*/  F2FP.F16.F32.PACK_AB R29, RZ, R29 ;  /* 0x0000001dff1d723e */ /* 0x000fe200000000ff */
[-C--:B------:R-:W-:Y:S01]  /*78d0*/  FMUL R38, R38, R155.reuse ;  /* 0x0000009b26267220 */ /* 0x080fe20000400000 */
[C---:B------:R-:W-:Y:S01]  /*78e0*/  ISETP.GT.AND P2, PT, R0.reuse, 0x8, P1 ;  /* 0x000000080000780c */ /* 0x040fe20000f44270 */
[----:B------:R-:W-:Y:S01]  /*78f0*/  @P4 STG.E.U16 desc[UR36][R6.64+0x2], R27 ;  /* 0x0000021b06004986 */ /* 0x000fe2000c101524 */
[----:B------:R-:W-:Y:S01]  /*7900*/  ISETP.GT.AND P1, PT, R3, 0x10, PT ;  /* 0x000000100300780c */ /* 0x000fe20003f24270 */
[-C--:B------:R-:W-:Y:S01]  /*7910*/  FMUL R39, R39, R155.reuse ;  /* 0x0000009b27277220 */ /* 0x080fe20000400000 */
[----:B------:R-:W-:Y:S01]  /*7920*/  F2FP.F16.F32.PACK_AB R30, RZ, R30 ;  /* 0x0000001eff1e723e */ /* 0x000fe200000000ff */
[----:B------:R-:W-:Y:S01]  /*7930*/  @P5 STG.E.U16 desc[UR36][R4.64+0x10], R28 ;  /* 0x0000101c04005986 */ /* 0x000fe2000c101524 */
[----:B------:R-:W-:Y:S01]  /*7940*/  ISETP.GT.AND P4, PT, R0, RZ, P1 ;  /* 0x000000ff0000720c */ /* 0x000fe20000f84270 */
[----:B------:R-:W-:Y:S01]  /*7950*/  FMUL R40, R40, R155 ;  /* 0x0000009b28287220 */ /* 0x000fe20000400000 */
[----:B------:R-:W-:Y:S01]  /*7960*/  F2FP.F16.F32.PACK_AB R31, RZ, R31 ;  /* 0x0000001fff1f723e */ /* 0x000fe200000000ff */
[----:B------:R-:W-:Y:S01]  /*7970*/  @P3 STG.E.U16 desc[UR36][R4.64+0x12], R29 ;  /* 0x0000121d04003986 */ /* 0x000fe2000c101524 */
[----:B------:R-:W-:Y:S01]  /*7980*/  ISETP.GT.AND P3, PT, R0, 0x8, P0 ;  /* 0x000000080000780c */ /* 0x000fe20000764270 */
[-C--:B------:R-:W-:Y:S01]  /*7990*/  FMUL R41, R41, R155.reuse ;  /* 0x0000009b29297220 */ /* 0x080fe20000400000 */
[----:B------:R-:W-:Y:S01]  /*79a0*/  ISETP.GT.AND P0, PT, R3, 0x11, PT ;  /* 0x000000110300780c */ /* 0x000fe20003f04270 */
[----:B------:R-:W-:Y:S01]  /*79b0*/  @P2 STG.E.U16 desc[UR36][R6.64+0x10], R30 ;  /* 0x0000101e06002986 */ /* 0x000fe2000c101524 */
[----:B------:R-:W-:Y:S01]  /*79c0*/  F2FP.F16.F32.PACK_AB R32, RZ, R32 ;  /* 0x00000020ff20723e */ /* 0x000fe200000000ff */
[-C--:B------:R-:W-:Y:S01]  /*79d0*/  FMUL R42, R42, R155.reuse ;  /* 0x0000009b2a2a7220 */ /* 0x080fe20000400000 */
[C---:B------:R-:W-:Y:S01]  /*79e0*/  ISETP.GT.AND P5, PT, R0.reuse, RZ, P0 ;  /* 0x000000ff0000720c */ /* 0x040fe200007a4270 */
[-C--:B------:R-:W-:Y:S01]  /*79f0*/  FMUL R43, R43, R155.reuse ;  /* 0x0000009b2b2b7220 */ /* 0x080fe20000400000 */
[----:B------:R-:W-:Y:S01]  /*7a00*/  ISETP.GT.AND P2, PT, R0, 0x8, P1 ;  /* 0x000000080000780c */ /* 0x000fe20000f44270 */
[-C--:B------:R-:W-:Y:S01]  /*7a10*/  FMUL R44, R44, R155.reuse ;  /* 0x0000009b2c2c7220 */ /* 0x080fe20000400000 */
[----:B------:R-:W-:Y:S01]  /*7a20*/  ISETP.GT.AND P1, PT, R3, 0x18, PT ;  /* 0x000000180300780c */ /* 0x000fe20003f24270 */
[----:B------:R-:W-:Y:S01]  /*7a30*/  FMUL R45, R45, R155 ;  /* 0x0000009b2d2d7220 */ /* 0x000fe20000400000 */
[----:B------:R-:W-:Y:S01]  /*7a40*/  F2FP.F16.F32.PACK_AB R33, RZ, R33 ;  /* 0x00000021ff21723e */ /* 0x000fe200000000ff */
[----:B------:R-:W-:Y:S01]  /*7a50*/  @P3 STG.E.U16 desc[UR36][R6.64+0x12], R31 ;  /* 0x0000121f06003986 */ /* 0x000fe2000c101524 */
[----:B------:R-:W-:Y:S01]  /*7a60*/  ISETP.GT.AND P3, PT, R0, 0x8, P0 ;  /* 0x000000080000780c */ /* 0x000fe20000764270 */
[-C--:B------:R-:W-:Y:S01]  /*7a70*/  FMUL R46, R46, R155.reuse ;  /* 0x0000009b2e2e7220 */ /* 0x080fe20000400000 */
[----:B------:R-:W-:Y:S01]  /*7a80*/  ISETP.GT.AND P0, PT, R3, 0x19, PT ;  /* 0x000000190300780c */ /* 0x000fe20003f04270 */
[----:B------:R-:W-:Y:S01]  /*7a90*/  @P4 STG.E.U16 desc[UR36][R4.64+0x20], R32 ;  /* 0x0000202004004986 */ /* 0x000fe2000c101524 */
[C---:B------:R-:W-:Y:S01]  /*7aa0*/  ISETP.GT.AND P4, PT, R0.reuse, RZ, P1 ;  /* 0x000000ff0000720c */ /* 0x040fe20000f84270 */
[-C--:B------:R-:W-:Y:S01]  /*7ab0*/  FMUL R47, R47, R155.reuse ;  /* 0x0000009b2f2f7220 */ /* 0x080fe20000400000 */
[----:B------:R-:W-:Y:S01]  /*7ac0*/  F2FP.F16.F32.PACK_AB R34, RZ, R34 ;  /* 0x00000022ff22723e */ /* 0x000fe200000000ff */
[----:B------:R-:W-:Y:S01]  /*7ad0*/  @P5 STG.E.U16 desc[UR36][R4.64+0x22], R33 ;  /* 0x0000222104005986 */ /* 0x000fe2000c101524 */
[----:B------:R-:W-:Y:S01]  /*7ae0*/  ISETP.GT.AND P5, PT, R0, RZ, P0 ;  /* 0x000000ff0000720c */ /* 0x000fe200007a4270 */
[----:B------:R-:W-:Y:S01]  /*7af0*/  FMUL R48, R48, R155 ;  /* 0x0000009b30307220 */ /* 0x000fe20000400000 */
[----:B------:R-:W-:Y:S01]  /*7b00*/  F2FP.F16.F32.PACK_AB R35, RZ, R35 ;  /* 0x00000023ff23723e */ /* 0x000fe200000000ff */
[----:B------:R-:W-:Y:S01]  /*7b10*/  @P2 STG.E.U16 desc[UR36][R6.64+0x20], R34 ;  /* 0x0000202206002986 */ /* 0x000fe2000c101524 */
[----:B------:R-:W-:Y:S01]  /*7b20*/  F2FP.F16.F32.PACK_AB R36, RZ, R36 ;  /* 0x00000024ff24723e */ /* 0x000fe200000000ff */
[-C--:B------:R-:W-:Y:S01]  /*7b30*/  FMUL R49, R49, R155.reuse ;  /* 0x0000009b31317220 */ /* 0x080fe20000400000 */
[----:B------:R-:W-:Y:S01]  /*7b40*/  ISETP.GT.AND P2, PT, R0, 0x8, P1 ;  /* 0x000000080000780c */ /* 0x000fe20000f44270 */
[----:B------:R-:W-:Y:S01]  /*7b50*/  @P3 STG.E.U16 desc[UR36][R6.64+0x22], R35 ;  /* 0x0000222306003986 */ /* 0x000fe2000c101524 */
[----:B------:R-:W-:Y:S01]  /*7b60*/  ISETP.GT.AND P1, PT, R3, 0x20, PT ;  /* 0x000000200300780c */ /* 0x000fe20003f24270 */
[----:B------:R-:W-:Y:S01]  /*7b70*/  FMUL R50, R50, R155 ;  /* 0x0000009b32327220 */ /* 0x000fe20000400000 */
[----:B------:R-:W-:Y:S01]  /*7b80*/  F2FP.F16.F32.PACK_AB R37, RZ, R37 ;  /* 0x00000025ff25723e */ /* 0x000fe200000000ff */
[----:B------:R-:W-:Y:S01]  /*7b90*/  @P4 STG.E.U16 desc[UR36][R4.64+0x30], R36 ;  /* 0x0000302404004986 */ /* 0x000fe2000c101524 */
[C---:B------:R-:W-:Y:S01]  /*7ba0*/  ISETP.GT.AND P3, PT, R0.reuse, 0x8, P0 ;  /* 0x000000080000780c */ /* 0x040fe20000764270 */
[-C--:B------:R-:W-:Y:S01]  /*7bb0*/  FMUL R51, R51, R155.reuse ;  /* 0x0000009b33337220 */ /* 0x080fe20000400000 */
[----:B------:R-:W-:Y:S01]  /*7bc0*/  ISETP.GT.AND P0, PT, R3, 0x21, PT ;  /* 0x000000210300780c */ /* 0x000fe20003f04270 */
[----:B------:R-:W-:Y:S01]  /*7bd0*/  @P5 STG.E.U16 desc[UR36][R4.64+0x32], R37 ;  /* 0x0000322504005986 */ /* 0x000fe2000c101524 */
[----:B------:R-:W-:Y:S01]  /*7be0*/  ISETP.GT.AND P4, PT, R0, RZ, P1 ;  /* 0x000000ff0000720c */ /* 0x000fe20000f84270 */
[-C--:B------:R-:W-:Y:S01]  /*7bf0*/  FMUL R52, R52, R155.reuse ;  /* 0x0000009b34347220 */ /* 0x080fe20000400000 */
[----:B------:R-:W-:Y:S01]  /*7c00*/  F2FP.F16.F32.PACK_AB R38, RZ, R38 ;  /* 0x00000026ff26723e */ /* 0x000fe200000000ff */
[-C--:B------:R-:W-:Y:S01]  /*7c10*/  FMUL R53, R53, R155.reuse ;  /* 0x0000009b35357220 */ /* 0x080fe20000400000 */
        /* <DEDUP_REMOVED lines=325> */
[----:B------:R-:W-:Y:S01]  /*9070*/  FMUL R151, R151, R155 ;  /* 0x0000009b97977220 */ /* 0x000fe20000400000 */
[----:B------:R-:W-:Y:S01]  /*9080*/  ISETP.GT.AND P2, PT, R0, 0x8, P1 ;  /* 0x000000080000780c */ /* 0x000fe20000f44270 */
[----:B------:R-:W-:Y:S01]  /*9090*/  @P3 STG.E.U16 desc[UR36][R6.64+0x132], R103 ;  /* 0x0001326706003986 */ /* 0x000fe2000c101524 */
[----:B------:R-:W-:-:S02]  /*90a0*/  ISETP.GT.AND P1, PT, R3, 0xa8, PT ;  /* 0x000000a80300780c */ /* 0x000fc40003f24270 */
[----:B------:R-:W-:Y:S01]  /*90b0*/  F2FP.F16.F32.PACK_AB R105, RZ, R105 ;  /* 0x00000069ff69723e */ /* 0x000fe200000000ff */
[----:B------:R-:W-:Y:S01]  /*90c0*/  @P4 STG.E.U16 desc[UR36][R4.64+0x140], R104 ;  /* 0x0001406804004986 */ /* 0x000fe2000c101524 */
[C---:B------:R-:W-:Y:S02]  /*90d0*/  ISETP.GT.AND P3, PT, R0.reuse, 0x8, P0 ;  /* 0x000000080000780c */ /* 0x040fe40000764270 */
[----:B------:R-:W-:Y:S01]  /*90e0*/  ISETP.GT.AND P0, PT, R3, 0xa9, PT ;  /* 0x000000a90300780c */ /* 0x000fe20003f04270 */
[----:B------:R-:W-:Y:S01]  /*90f0*/  @P5 STG.E.U16 desc[UR36][R4.64+0x142], R105 ;  /* 0x0001426904005986 */ /* 0x000fe2000c101524 */
[C---:B------:R-:W-:Y:S02]  /*9100*/  ISETP.GT.AND P4, PT, R0.reuse, RZ, P1 ;  /* 0x000000ff0000720c */ /* 0x040fe40000f84270 */
[----:B------:R-:W-:Y:S02]  /*9110*/  F2FP.F16.F32.PACK_AB R106, RZ, R106 ;  /* 0x0000006aff6a723e */ /* 0x000fe400000000ff */
[----:B------:R-:W-:-:S02]  /*9120*/  ISETP.GT.AND P5, PT, R0, RZ, P0 ;  /* 0x000000ff0000720c */ /* 0x000fc400007a4270 */
[----:B------:R-:W-:Y:S01]  /*9130*/  F2FP.F16.F32.PACK_AB R107, RZ, R107 ;  /* 0x0000006bff6b723e */ /* 0x000fe200000000ff */
[----:B------:R-:W-:Y:S01]  /*9140*/  @P2 STG.E.U16 desc[UR36][R6.64+0x140], R106 ;  /* 0x0001406a06002986 */ /* 0x000fe2000c101524 */
[----:B------:R-:W-:Y:S02]  /*9150*/  F2FP.F16.F32.PACK_AB R108, RZ, R108 ;  /* 0x0000006cff6c723e */ /* 0x000fe400000000ff */
[C---:B------:R-:W-:Y:S01]  /*9160*/  ISETP.GT.AND P2, PT, R0.reuse, 0x8, P1 ;  /* 0x000000080000780c */ /* 0x040fe20000f44270 */
[----:B------:R-:W-:Y:S01]  /*9170*/  @P3 STG.E.U16 desc[UR36][R6.64+0x142], R107 ;  /* 0x0001426b06003986 */ /* 0x000fe2000c101524 */
[----:B------:R-:W-:Y:S02]  /*9180*/  ISETP.GT.AND P1, PT, R3, 0xb0, PT ;  /* 0x000000b00300780c */ /* 0x000fe40003f24270 */
[----:B------:R-:W-:Y:S01]  /*9190*/  F2FP.F16.F32.PACK_AB R109, RZ, R109 ;  /* 0x0000006dff6d723e */ /* 0x000fe200000000ff */
[----:B------:R-:W-:Y:S01]  /*91a0*/  @P4 STG.E.U16 desc[UR36][R4.64+0x150], R108 ;  /* 0x0001506c04004986 */ /* 0x000fe2000c101524 */
[----:B------:R-:W-:-:S02]  /*91b0*/  ISETP.GT.AND P3, PT, R0, 0x8, P0 ;  /* 0x000000080000780c */ /* 0x000fc40000764270 */
[----:B------:R-:W-:Y:S01]  /*91c0*/  ISETP.GT.AND P0, PT, R3, 0xb1, PT ;  /* 0x000000b10300780c */ /* 0x000fe20003f04270 */
[----:B------:R-:W-:Y:S01]  /*91d0*/  @P5 STG.E.U16 desc[UR36][R4.64+0x152], R109 ;  /* 0x0001526d04005986 */ /* 0x000fe2000c101524 */
[C---:B------:R-:W-:Y:S02]  /*91e0*/  ISETP.GT.AND P4, PT, R0.reuse, RZ, P1 ;  /* 0x000000ff0000720c */ /* 0x040fe40000f84270 */
[----:B------:R-:W-:Y:S02]  /*91f0*/  F2FP.F16.F32.PACK_AB R110, RZ, R110 ;  /* 0x0000006eff6e723e */ /* 0x000fe400000000ff */
[----:B------:R-:W-:Y:S02]  /*9200*/  ISETP.GT.AND P5, PT, R0, RZ, P0 ;  /* 0x000000ff0000720c */ /* 0x000fe400007a4270 */
[----:B------:R-:W-:Y:S01]  /*9210*/  F2FP.F16.F32.PACK_AB R111, RZ, R111 ;  /* 0x0000006fff6f723e */ /* 0x000fe200000000ff */
[----:B------:R-:W-:Y:S01]  /*9220*/  @P2 STG.E.U16 desc[UR36][R6.64+0x150], R110 ;  /* 0x0001506e06002986 */ /* 0x000fe2000c101524 */
[----:B------:R-:W-:-:S02]  /*9230*/  F2FP.F16.F32.PACK_AB R112, RZ, R112 ;  /* 0x00000070ff70723e */ /* 0x000fc400000000ff */
[C---:B------:R-:W-:Y:S01]  /*9240*/  ISETP.GT.AND P2, PT, R0.reuse, 0x8, P1 ;  /* 0x000000080000780c */ /* 0x040fe20000f44270 */
[----:B------:R-:W-:Y:S01]  /*9250*/  @P3 STG.E.U16 desc[UR36][R6.64+0x152], R111 ;  /* 0x0001526f06003986 */ /* 0x000fe2000c101524 */
[C---:B------:R-:W-:Y:S02]  /*9260*/  ISETP.GT.AND P1, PT, R3.reuse, 0xb8, PT ;  /* 0x000000b80300780c */ /* 0x040fe40003f24270 */
[----:B------:R-:W-:Y:S01]  /*9270*/  F2FP.F16.F32.PACK_AB R113, RZ, R113 ;  /* 0x00000071ff71723e */ /* 0x000fe200000000ff */
[----:B------:R-:W-:Y:S01]  /*9280*/  @P4 STG.E.U16 desc[UR36][R4.64+0x160], R112 ;  /* 0x0001607004004986 */ /* 0x000fe2000c101524 */
[C---:B------:R-:W-:Y:S02]  /*9290*/  ISETP.GT.AND P3, PT, R0.reuse, 0x8, P0 ;  /* 0x000000080000780c */ /* 0x040fe40000764270 */
[----:B------:R-:W-:Y:S01]  /*92a0*/  ISETP.GT.AND P0, PT, R3, 0xb9, PT ;  /* 0x000000b90300780c */ /* 0x000fe20003f04270 */
[----:B------:R-:W-:Y:S01]  /*92b0*/  @P5 STG.E.U16 desc[UR36][R4.64+0x162], R113 ;  /* 0x0001627104005986 */ /* 0x000fe2000c101524 */
[----:B------:R-:W-:-:S02]  /*92c0*/  ISETP.GT.AND P4, PT, R0, RZ, P1 ;  /* 0x000000ff0000720c */ /* 0x000fc40000f84270 */
[----:B------:R-:W-:Y:S02]  /*92d0*/  F2FP.F16.F32.PACK_AB R114, RZ, R114 ;  /* 0x00000072ff72723e */ /* 0x000fe400000000ff */
[C---:B------:R-:W-:Y:S02]  /*92e0*/  ISETP.GT.AND P5, PT, R0.reuse, RZ, P0 ;  /* 0x000000ff0000720c */ /* 0x040fe400007a4270 */
[----:B------:R-:W-:Y:S01]  /*92f0*/  F2FP.F16.F32.PACK_AB R115, RZ, R115 ;  /* 0x00000073ff73723e */ /* 0x000fe200000000ff */
[----:B------:R-:W-:Y:S01]  /*9300*/  @P2 STG.E.U16 desc[UR36][R6.64+0x160], R114 ;  /* 0x0001607206002986 */ /* 0x000fe2000c101524 */
[----:B------:R-:W-:Y:S02]  /*9310*/  F2FP.F16.F32.PACK_AB R116, RZ, R116 ;  /* 0x00000074ff74723e */ /* 0x000fe400000000ff */
        /* <DEDUP_REMOVED lines=65> */
[----:B------:R-:W-:Y:S02]  /*9730*/  ISETP.GT.AND P5, PT, R0, RZ, P0 ;  /* 0x000000ff0000720c */ /* 0x000fe400007a4270 */
[----:B------:R-:W-:Y:S02]  /*9740*/  F2FP.F16.F32.PACK_AB R134, RZ, R134 ;  /* 0x00000086ff86723e */ /* 0x000fe400000000ff */
[----:B------:R-:W-:Y:S02]  /*9750*/  F2FP.F16.F32.PACK_AB R135, RZ, R135 ;  /* 0x00000087ff87723e */ /* 0x000fe400000000ff */
[----:B------:R-:W-:Y:S01]  /*9760*/  F2FP.F16.F32.PACK_AB R136, RZ, R136 ;  /* 0x00000088ff88723e */ /* 0x000fe200000000ff */
[----:B------:R-:W-:Y:S01]  /*9770*/  @P2 STG.E.U16 desc[UR36][R6.64+0x1b0], R134 ;  /* 0x0001b08606002986 */ /* 0x000fe2000c101524 */
[----:B------:R-:W-:-:S02]  /*9780*/  F2FP.F16.F32.PACK_AB R137, RZ, R137 ;  /* 0x00000089ff89723e */ /* 0x000fc400000000ff */
[C---:B------:R-:W-:Y:S01]  /*9790*/  ISETP.GT.AND P1, PT, R0.reuse, 0x8, P1 ;  /* 0x000000080000780c */ /* 0x040fe20000f24270 */
[----:B------:R-:W-:Y:S01]  /*97a0*/  @P3 STG.E.U16 desc[UR36][R6.64+0x1b2], R135 ;  /* 0x0001b28706003986 */ /* 0x000fe2000c101524 */
[C---:B------:R-:W-:Y:S02]  /*97b0*/  ISETP.GT.AND P2, PT, R0.reuse, 0x8, P0 ;  /* 0x000000080000780c */ /* 0x040fe40000744270 */
[C---:B------:R-:W-:Y:S01]  /*97c0*/  ISETP.GT.AND P0, PT, R3.reuse, 0xe9, PT ;  /* 0x000000e90300780c */ /* 0x040fe20003f04270 */
[----:B------:R-:W-:Y:S01]  /*97d0*/  @P4 STG.E.U16 desc[UR36][R4.64+0x1c0], R136 ;  /* 0x0001c08804004986 */ /* 0x000fe2000c101524 */
[----:B------:R-:W-:Y:S02]  /*97e0*/  ISETP.GT.AND P4, PT, R3, 0xe8, PT ;  /* 0x000000e80300780c */ /* 0x000fe40003f84270 */
[----:B------:R-:W-:Y:S01]  /*97f0*/  F2FP.F16.F32.PACK_AB R138, RZ, R138 ;  /* 0x0000008aff8a723e */ /* 0x000fe200000000ff */
[----:B------:R-:W-:Y:S01]  /*9800*/  @P5 STG.E.U16 desc[UR36][R4.64+0x1c2], R137 ;  /* 0x0001c28904005986 */ /* 0x000fe2000c101524 */
[----:B------:R-:W-:-:S02]  /*9810*/  ISETP.GT.AND P5, PT, R0, RZ, P4 ;  /* 0x000000ff0000720c */ /* 0x000fc400027a4270 */
[----:B------:R-:W-:Y:S01]  /*9820*/  F2FP.F16.F32.PACK_AB R139, RZ, R139 ;  /* 0x0000008bff8b723e */ /* 0x000fe200000000ff */
[----:B------:R-:W-:Y:S01]  /*9830*/  @P1 STG.E.U16 desc[UR36][R6.64+0x1c0], R138 ;  /* 0x0001c08a06001986 */ /* 0x000fe2000c101524 */
[----:B------:R-:W-:Y:S02]  /*9840*/  F2FP.F16.F32.PACK_AB R140, RZ, R140 ;  /* 0x0000008cff8c723e */ /* 0x000fe400000000ff */
[C---:B------:R-:W-:Y:S01]  /*9850*/  ISETP.GT.AND P3, PT, R0.reuse, RZ, P0 ;  /* 0x000000ff0000720c */ /* 0x040fe20000764270 */
[----:B------:R-:W-:Y:S01]  /*9860*/  @P2 STG.E.U16 desc[UR36][R6.64+0x1c2], R139 ;  /* 0x0001c28b06002986 */ /* 0x000fe2000c101524 */
[C---:B------:R-:W-:Y:S02]  /*9870*/  ISETP.GT.AND P4, PT, R0.reuse, 0x8, P4 ;  /* 0x000000080000780c */ /* 0x040fe40002784270 */
[----:B------:R-:W-:Y:S02]  /*9880*/  F2FP.F16.F32.PACK_AB R141, RZ, R141 ;  /* 0x0000008dff8d723e */ /* 0x000fe400000000ff */
[----:B------:R-:W-:Y:S01]  /*9890*/  F2FP.F16.F32.PACK_AB R142, RZ, R142 ;  /* 0x0000008eff8e723e */ /* 0x000fe200000000ff */
[----:B------:R-:W-:Y:S01]  /*98a0*/  @P5 STG.E.U16 desc[UR36][R4.64+0x1d0], R140 ;  /* 0x0001d08c04005986 */ /* 0x000fe2000c101524 */
[----:B------:R-:W-:-:S02]  /*98b0*/  ISETP.GT.AND P5, PT, R0, 0x8, P0 ;  /* 0x000000080000780c */ /* 0x000fc400007a4270 */
[----:B------:R-:W-:Y:S02]  /*98c0*/  F2FP.F16.F32.PACK_AB R143, RZ, R143 ;  /* 0x0000008fff8f723e */ /* 0x000fe400000000ff */
[C---:B------:R-:W-:Y:S01]  /*98d0*/  ISETP.GT.AND P0, PT, R3.reuse, 0xf1, PT ;  /* 0x000000f10300780c */ /* 0x040fe20003f04270 */
[----:B------:R-:W-:Y:S01]  /*98e0*/  @P3 STG.E.U16 desc[UR36][R4.64+0x1d2], R141 ;  /* 0x0001d28d04003986 */ /* 0x000fe2000c101524 */
[----:B------:R-:W-:Y:S02]  /*98f0*/  ISETP.GT.AND P3, PT, R3, 0xf0, PT ;  /* 0x000000f00300780c */ /* 0x000fe40003f64270 */
[----:B------:R-:W-:Y:S01]  /*9900*/  F2FP.F16.F32.PACK_AB R144, RZ, R144 ;  /* 0x00000090ff90723e */ /* 0x000fe200000000ff */
[----:B------:R-:W-:Y:S01]  /*9910*/  @P4 STG.E.U16 desc[UR36][R6.64+0x1d0], R142 ;  /* 0x0001d08e06004986 */ /* 0x000fe2000c101524 */
[C---:B------:R-:W-:Y:S02]  /*9920*/  ISETP.GT.AND P4, PT, R0.reuse, RZ, P3 ;  /* 0x000000ff0000720c */ /* 0x040fe40001f84270 */
[----:B------:R-:W-:Y:S01]  /*9930*/  F2FP.F16.F32.PACK_AB R145, RZ, R145 ;  /* 0x00000091ff91723e */ /* 0x000fe200000000ff */
[----:B------:R-:W-:Y:S01]  /*9940*/  @P5 STG.E.U16 desc[UR36][R6.64+0x1d2], R143 ;  /* 0x0001d28f06005986 */ /* 0x000fe2000c101524 */
[----:B------:R-:W-:-:S02]  /*9950*/  ISETP.GT.AND P5, PT, R0, RZ, P0 ;  /* 0x000000ff0000720c */ /* 0x000fc400007a4270 */
[C---:B------:R-:W-:Y:S02]  /*9960*/  ISETP.GT.AND P2, PT, R3.reuse, 0xf8, PT ;  /* 0x000000f80300780c */ /* 0x040fe40003f44270 */
[----:B------:R-:W-:Y:S02]  /*9970*/  ISETP.GT.AND P1, PT, R3, 0xf9, PT ;  /* 0x000000f90300780c */ /* 0x000fe40003f24270 */
[C---:B------:R-:W-:Y:S02]  /*9980*/  ISETP.GT.AND P3, PT, R0.reuse, 0x8, P3 ;  /* 0x000000080000780c */ /* 0x040fe40001f64270 */
[C---:B------:R-:W-:Y:S01]  /*9990*/  ISETP.GT.AND P0, PT, R0.reuse, 0x8, P0 ;  /* 0x000000080000780c */ /* 0x040fe20000704270 */
[----:B------:R-:W-:Y:S01]  /*99a0*/  @P4 STG.E.U16 desc[UR36][R4.64+0x1e0], R144 ;  /* 0x0001e09004004986 */ /* 0x000fe2000c101524 */
[C---:B------:R-:W-:Y:S02]  /*99b0*/  ISETP.GT.AND P4, PT, R0.reuse, RZ, P1 ;  /* 0x000000ff0000720c */ /* 0x040fe40000f84270 */
[----:B------:R-:W-:Y:S01]  /*99c0*/  F2FP.F16.F32.PACK_AB R146, RZ, R146 ;  /* 0x00000092ff92723e */ /* 0x000fe200000000ff */
[----:B------:R-:W-:Y:S01]  /*99d0*/  @P5 STG.E.U16 desc[UR36][R4.64+0x1e2], R145 ;  /* 0x0001e29104005986 */ /* 0x000fe2000c101524 */
[----:B------:R-:W-:-:S02]  /*99e0*/  ISETP.GT.AND P5, PT, R0, RZ, P2 ;  /* 0x000000ff0000720c */ /* 0x000fc400017a4270 */
[C---:B------:R-:W-:Y:S02]  /*99f0*/  ISETP.GT.AND P2, PT, R0.reuse, 0x8, P2 ;  /* 0x000000080000780c */ /* 0x040fe40001744270 */
[----:B------:R-:W-:Y:S01]  /*9a00*/  F2FP.F16.F32.PACK_AB R147, RZ, R147 ;  /* 0x00000093ff93723e */ /* 0x000fe200000000ff */
[----:B------:R-:W-:Y:S01]  /*9a10*/  @P3 STG.E.U16 desc[UR36][R6.64+0x1e0], R146 ;  /* 0x0001e09206003986 */ /* 0x000fe2000c101524 */
[----:B------:R-:W-:Y:S02]  /*9a20*/  ISETP.GT.AND P1, PT, R0, 0x8, P1 ;  /* 0x000000080000780c */ /* 0x000fe40000f24270 */
[----:B------:R-:W-:Y:S01]  /*9a30*/  F2FP.F16.F32.PACK_AB R148, RZ, R148 ;  /* 0x00000094ff94723e */ /* 0x000fe200000000ff */
[----:B------:R-:W-:Y:S01]  /*9a40*/  @P0 STG.E.U16 desc[UR36][R6.64+0x1e2], R147 ;  /* 0x0001e29306000986 */ /* 0x000fe2000c101524 */
[----:B------:R-:W-:Y:S02]  /*9a50*/  F2FP.F16.F32.PACK_AB R149, RZ, R149 ;  /* 0x00000095ff95723e */ /* 0x000fe400000000ff */
[----:B------:R-:W-:Y:S01]  /*9a60*/  F2FP.F16.F32.PACK_AB R150, RZ, R150 ;  /* 0x00000096ff96723e */ /* 0x000fe200000000ff */
[----:B------:R-:W-:Y:S01]  /*9a70*/  @P5 STG.E.U16 desc[UR36][R4.64+0x1f0], R148 ;  /* 0x0001f09404005986 */ /* 0x000fe2000c101524 */
[----:B------:R-:W-:-:S03]  /*9a80*/  F2FP.F16.F32.PACK_AB R151, RZ, R151 ;  /* 0x00000097ff97723e */ /* 0x000fc600000000ff */
[----:B------:R0:W-:Y:S02]  /*9a90*/  @P4 STG.E.U16 desc[UR36][R4.64+0x1f2], R149 ;  /* 0x0001f29504004986 */ /* 0x0001e4000c101524 */
[----:B0-----:R-:W-:Y:S02]  /*9aa0*/  @P2 IMAD.MOV.U32 R4, RZ, RZ, R6 ;  /* 0x000000ffff042224 */ /* 0x001fe400078e0006 */
[----:B------:R-:W-:-:S05]  /*9ab0*/  @P2 IMAD.MOV.U32 R5, RZ, RZ, R7 ;  /* 0x000000ffff052224 */ /* 0x000fca00078e0007 */
[----:B------:R0:W-:Y:S04]  /*9ac0*/  @P2 STG.E.U16 desc[UR36][R4.64+0x1f0], R150 ;  /* 0x0001f09604002986 */ /* 0x0001e8000c101524 */
[----:B------:R0:W-:Y:S02]  /*9ad0*/  @P1 STG.E.U16 desc[UR36][R6.64+0x1f2], R151 ;  /* 0x0001f29706001986 */ /* 0x0001e4000c101524 */
.L_x_289:
[----:B------:R-:W-:Y:S05]  /*9ae0*/  BSYNC B0 ;  /* 0x0000000000007941 */ /* 0x000fea0003800000 */
.L_x_35:
[----:B------:R-:W-:Y:S01]  /*9af0*/  ULDC UR4, c[0x0][0xc] ;  /* 0x0000030000047ab9 */ /* 0x000fe20000000800 */
[----:B------:R-:W-:Y:S01]  /*9b00*/  ULDC UR5, c[0x0][0x10] ;  /* 0x0000040000057ab9 */ /* 0x000fe20000000800 */
[----:B0-----:R-:W0:Y:S01]  /*9b10*/  LDC R3, c[0x0][0x14] ;  /* 0x00000500ff037b82 */ /* 0x001e220000000800 */
[----:B------:R-:W-:Y:S01]  /*9b20*/  UIMAD.WIDE.U32 UR4, UR4, UR5, URZ ;  /* 0x00000005040472a5 */ /* 0x000fe2000f8e003f */
[----:B------:R-:W-:Y:S01]  /*9b30*/  PRMT R0, RZ, 0x7610, R0 ;  /* 0x00007610ff007816 */ /* 0x000fe20000000000 */
[----:B------:R-:W-:Y:S02]  /*9b40*/  IMAD.MOV.U32 R153, RZ, RZ, -0x1 ;  /* 0xffffffffff997424 */ /* 0x000fe400078e00ff */
[----:B------:R-:W-:Y:S02]  /*9b50*/  IMAD.MOV.U32 R23, RZ, RZ, -0x1 ;  /* 0xffffffffff177424 */ /* 0x000fe400078e00ff */
[----:B0-----:R-:W-:-:S04]  /*9b60*/  IMAD.WIDE.U32 R16, R3, UR4, R16 ;  /* 0x0000000403107c25 */ /* 0x001fc8000f8e0010 */
[----:B------:R-:W-:Y:S01]  /*9b70*/  IMAD R3, R3, UR5, RZ ;  /* 0x0000000503037c24 */ /* 0x000fe2000f8e02ff */
[----:B------:R-:W-:Y:S02]  /*9b80*/  ULDC.64 UR4, c[0x0][0x650] ;  /* 0x0001940000047ab9 */ /* 0x000fe40000000a00 */
[----:B------:R-:W-:Y:S01]  /*9b90*/  ISETP.GE.U32.AND P0, PT, R16, UR4, PT ;  /* 0x0000000410007c0c */ /* 0x000fe2000bf06070 */
[----:B------:R-:W-:-:S05]  /*9ba0*/  IMAD.IADD R17, R17, 0x1, R3 ;  /* 0x0000000111117824 */ /* 0x000fca00078e0203 */
[----:B------:R-:W-:-:S13]  /*9bb0*/  ISETP.GE.U32.AND.EX P0, PT, R17, UR5, PT, P0 ;  /* 0x0000000511007c0c */ /* 0x000fda000bf06100 */
[----:B------:R-:W-:Y:S05]  /*9bc0*/  @P0 BRA `(.L_x_290) ;  /* 0x0000000400640947 */ /* 0x000fea0003800000 */
[----:B------:R-:W0:Y:S01]  /*9bd0*/  S2R R12, SR_CTAID.X ;  /* 0x00000000000c7919 */ /* 0x000e220000002500 */
[----:B------:R-:W0:Y:S01]  /*9be0*/  LDC.64 R10, c[0x0][0x628] ;  /* 0x00018a00ff0a7b82 */ /* 0x000e220000000a00 */
[----:B------:R-:W-:Y:S01]  /*9bf0*/  ULDC UR4, c[0x0][0x150] ;  /* 0x0000540000047ab9 */ /* 0x000fe20000000800 */
[----:B-1234-:R-:W-:Y:S01]  /*9c00*/  IMAD.MOV.U32 R8, RZ, RZ, R16 ;  /* 0x000000ffff087224 */ /* 0x01efe200078e0010 */
[----:B-----5:R-:W1:Y:S01]  /*9c10*/  S2R R24, SR_CTAID.Y ;  /* 0x0000000000187919 */ /* 0x020e620000002600 */
[----:B------:R-:W-:-:S04]  /*9c20*/  IMAD.MOV.U32 R9, RZ, RZ, R17 ;  /* 0x000000ffff097224 */ /* 0x000fc800078e0011 */
[----:B------:R-:W2:Y:S08]  /*9c30*/  LDC R21, c[0x0][0x144] ;  /* 0x00005100ff157b82 */ /* 0x000eb00000000800 */
[----:B------:R-:W3:Y:S08]  /*9c40*/  LDC R0, c[0x0][0x630] ;  /* 0x00018c00ff007b82 */ /* 0x000ef00000000800 */
[----:B------:R-:W4:Y:S01]  /*9c50*/  LDC.64 R14, c[0x0][0x620] ;  /* 0x00018800ff0e7b82 */ /* 0x000f220000000a00 */
[----:B0-----:R-:W-:-:S04]  /*9c60*/  ISETP.NE.U32.AND P0, PT, R10, RZ, PT ;  /* 0x000000ff0a00720c */ /* 0x001fc80003f05070 */
[----:B------:R-:W-:Y:S02]  /*9c70*/  ISETP.NE.AND.EX P0, PT, R11, RZ, PT, P0 ;  /* 0x000000ff0b00720c */ /* 0x000fe40003f05300 */
[----:B------:R-:W-:-:S05]  /*9c80*/  I2FP.F32.U32 R3, R12 ;  /* 0x0000000c00037245 */ /* 0x000fca0000201000 */
[----:B------:R-:W-:-:S04]  /*9c90*/  FMUL R3, R3, UR4 ;  /* 0x0000000403037c20 */ /* 0x000fc80008400000 */
[----:B------:R0:W0:Y:S02]  /*9ca0*/  F2I.U32.TRUNC.NTZ R20, R3 ;  /* 0x0000000300147305 */ /* 0x000024000020f000 */
[----:B-123--:R-:W-:Y:S05]  /*9cb0*/  @!P0 BRA `(.L_x_291) ;  /* 0x0000000000288947 */ /* 0x00efea0003800000 */
[----:B0-----:R-:W0:Y:S02]  /*9cc0*/  LDC R3, c[0x0][0x634] ;  /* 0x00018d00ff037b82 */ /* 0x001e240000000800 */
        /* <DEDUP_REMOVED lines=9> */
.L_x_291:
[----:B------:R-:W1:Y:S01]  /*9d60*/  LDC.64 R28, c[0x0][0x640] ;  /* 0x00019000ff1c7b82 */ /* 0x000e620000000a00 */
[-CC-:B------:R-:W-:Y:S01]  /*9d70*/  SHF.R.U64 R23, R8, R0.reuse, R9.reuse ;  /* 0x0000000008177219 */ /* 0x180fe20000001209 */
[----:B0-----:R-:W-:Y:S01]  /*9d80*/  IMAD.MOV R20, RZ, RZ, -R20 ;  /* 0x000000ffff147224 */ /* 0x001fe200078e0a14 */
[----:B------:R-:W-:Y:S01]  /*9d90*/  SHF.R.U32.HI R0, RZ, R0, R9 ;  /* 0x00000000ff007219 */ /* 0x000fe20000011609 */
[----:B------:R-:W-:Y:S01]  /*9da0*/  ULDC UR4, c[0x0][0x154] ;  /* 0x0000550000047ab9 */ /* 0x000fe20000000800 */
[----:B------:R-:W-:Y:S01]  /*9db0*/  IADD3 R3, P0, RZ, -R23, RZ ;  /* 0x80000017ff037210 */ /* 0x000fe20007f1e0ff */
[----:B------:R-:W-:Y:S02]  /*9dc0*/  IMAD R21, R21, R20, R12 ;  /* 0x0000001415157224 */ /* 0x000fe400078e020c */
[----:B------:R-:W0:Y:S01]  /*9dd0*/  LDC R6, c[0x0][0x618] ;  /* 0x00018600ff067b82 */ /* 0x000e220000000800 */
[----:B------:R-:W-:Y:S02]  /*9de0*/  IMAD.MOV.U32 R7, RZ, RZ, 0x1 ;  /* 0x00000001ff077424 */ /* 0x000fe400078e00ff */
[----:B------:R-:W-:-:S04]  /*9df0*/  IMAD.X R5, RZ, RZ, ~R0, P0 ;  /* 0x000000ffff057224 */ /* 0x000fc800000e0e00 */
[-C--:B----4-:R-:W-:Y:S01]  /*9e00*/  IMAD R0, R5, R14.reuse, RZ ;  /* 0x0000000e05007224 */ /* 0x090fe200078e02ff */
[----:B------:R-:W2:Y:S01]  /*9e10*/  LDC R8, c[0x0][0x608] ;  /* 0x00018200ff087b82 */ /* 0x000ea20000000800 */
[----:B------:R-:W-:-:S04]  /*9e20*/  IMAD.WIDE.U32 R4, R3, R14, R16 ;  /* 0x0000000e03047225 */ /* 0x000fc800078e0010 */
[----:B------:R-:W-:Y:S01]  /*9e30*/  IMAD R3, R3, R15, R0 ;  /* 0x0000000f03037224 */ /* 0x000fe200078e0200 */
[----:B------:R-:W-:Y:S02]  /*9e40*/  I2FP.F32.U32 R0, R24 ;  /* 0x0000001800007245 */ /* 0x000fe40000201000 */
[----:B------:R-:W3:Y:S01]  /*9e50*/  LDC R26, c[0x0][0x658] ;  /* 0x00019600ff1a7b82 */ /* 0x000ee20000000800 */
[----:B------:R-:W-:Y:S01]  /*9e60*/  IMAD.IADD R3, R5, 0x1, R3 ;  /* 0x0000000105037824 */ /* 0x000fe200078e0203 */
[----:B-1----:R-:W-:Y:S01]  /*9e70*/  ISETP.NE.U32.AND P0, PT, R28, RZ, PT ;  /* 0x000000ff1c00720c */ /* 0x002fe20003f05070 */
[----:B------:R-:W-:Y:S01]  /*9e80*/  FMUL R0, R0, UR4 ;  /* 0x0000000400007c20 */ /* 0x000fe20008400000 */
[----:B------:R-:W-:Y:S02]  /*9e90*/  IMAD.MOV.U32 R5, RZ, RZ, -0x1 ;  /* 0xffffffffff057424 */ /* 0x000fe400078e00ff */
[----:B------:R-:W-:Y:S01]  /*9ea0*/  ISETP.NE.AND.EX P0, PT, R29, RZ, PT, P0 ;  /* 0x000000ff1d00720c */ /* 0x000fe20003f05300 */
[----:B------:R1:W4:Y:S01]  /*9eb0*/  F2I.U32.TRUNC.NTZ R13, R0 ;  /* 0x00000000000d7305 */ /* 0x000322000020f000 */
[----:B------:R-:W1:Y:S01]  /*9ec0*/  LDC R15, c[0x0][0x148] ;  /* 0x00005200ff0f7b82 */ /* 0x000e620000000800 */
[----:B0-----:R-:W-:-:S02]  /*9ed0*/  SHF.R.U64 R12, R4, R6, R3 ;  /* 0x00000006040c7219 */ /* 0x001fc40000001203 */
[----:B------:R-:W-:-:S05]  /*9ee0*/  SHF.R.U32.HI R3, RZ, R6, R3 ;  /* 0x00000006ff037219 */ /* 0x000fca0000011603 */
[----:B------:R-:W0:Y:S01]  /*9ef0*/  LDC R20, c[0x0][0x600] ;  /* 0x00018000ff147b82 */ /* 0x000e220000000800 */
[-CC-:B--2---:R-:W-:Y:S02]  /*9f00*/  SHF.R.U64 R10, R12, R8.reuse, R3.reuse ;  /* 0x000000080c0a7219 */ /* 0x184fe40000001203 */
[----:B------:R-:W-:-:S05]  /*9f10*/  SHF.R.U32.HI R3, RZ, R8, R3 ;  /* 0x00000008ff037219 */ /* 0x000fca0000011603 */
[----:B------:R-:W2:Y:S01]  /*9f20*/  LDC R27, c[0x0][0x648] ;  /* 0x00019200ff1b7b82 */ /* 0x000ea20000000800 */
[-C--:B---3--:R-:W-:Y:S02]  /*9f30*/  SHF.L.U32 R4, R5, R26.reuse, RZ ;  /* 0x0000001a05047219 */ /* 0x088fe400000006ff */
[--C-:B------:R-:W-:Y:S02]  /*9f40*/  SHF.R.U64 R14, R10, R26, R3.reuse ;  /* 0x0000001a0a0e7219 */ /* 0x100fe40000001203 */
[----:B------:R-:W-:Y:S02]  /*9f50*/  LOP3.LUT R25, RZ, R4, RZ, 0x33, !PT ;  /* 0x00000004ff197212 */ /* 0x000fe400078e33ff */
[-C--:B------:R-:W-:Y:S01]  /*9f60*/  SHF.R.U32.HI R5, RZ, R26.reuse, R3 ;  /* 0x0000001aff057219 */ /* 0x080fe20000011603 */
[----:B------:R-:W3:Y:S01]  /*9f70*/  LDC R30, c[0x0][0x638] ;  /* 0x00018e00ff1e7b82 */ /* 0x000ee20000000800 */
[----:B------:R-:W-:Y:S01]  /*9f80*/  SHF.L.U32 R154, R7, R26, RZ ;  /* 0x0000001a079a7219 */ /* 0x000fe200000006ff */
[----:B------:R-:W-:-:S06]  /*9f90*/  IMAD.MOV.U32 R4, RZ, RZ, R14 ;  /* 0x000000ffff047224 */ /* 0x000fcc00078e000e */
[----:B------:R-:W0:Y:S01]  /*9fa0*/  LDC R31, c[0x0][0x610] ;  /* 0x00018400ff1f7b82 */ /* 0x000e220000000800 */
[----:B----4-:R-:W-:Y:S05]  /*9fb0*/  @!P0 BRA `(.L_x_292) ;  /* 0x0000000000288947 */ /* 0x010fea0003800000 */
        /* <DEDUP_REMOVED lines=10> */
.L_x_292:
[----:B------:R-:W-:Y:S01]  /*a060*/  ISETP.NE.AND P0, PT, R2, 0x1, PT ;  /* 0x000000010200780c */ /* 0x000fe20003f05270 */
[----:B0-----:R-:W-:Y:S01]  /*a070*/  VIADD R7, R20, 0xffffffff ;  /* 0xffffffff14077836 */ /* 0x001fe20000000000 */
[----:B-12---:R-:W-:Y:S01]  /*a080*/  SHF.R.U64 R0, R4, R27, R5 ;  /* 0x0000001b04007219 */ /* 0x006fe20000001205 */
[----:B------:R-:W-:Y:S01]  /*a090*/  IMAD.MOV R13, RZ, RZ, -R13 ;  /* 0x000000ffff0d7224 */ /* 0x000fe200078e0a0d */
[----:B------:R-:W-:Y:S01]  /*a0a0*/  LOP3.LUT R5, R10, R25, RZ, 0xc0, !PT ;  /* 0x000000190a057212 */ /* 0x000fe200078ec0ff */
[----:B------:R-:W-:Y:S02]  /*a0b0*/  IMAD.MOV.U32 R4, RZ, RZ, 0x1 ;  /* 0x00000001ff047424 */ /* 0x000fe400078e00ff */
[----:B------:R-:W-:Y:S02]  /*a0c0*/  IMAD.MOV R3, RZ, RZ, -R0 ;  /* 0x000000ffff037224 */ /* 0x000fe400078e0a00 */
[----:B------:R-:W-:Y:S01]  /*a0d0*/  IMAD R154, R154, R0, R5 ;  /* 0x000000009a9a7224 */ /* 0x000fe200078e0205 */
[----:B------:R-:W-:Y:S01]  /*a0e0*/  LOP3.LUT R5, R12, R7, RZ, 0xc0, !PT ;  /* 0x000000070c057212 */ /* 0x000fe200078ec0ff */
[----:B---3--:R-:W-:-:S02]  /*a0f0*/  IMAD R0, R3, R30, R14 ;  /* 0x0000001e03007224 */ /* 0x008fc400078e020e */
[----:B------:R-:W-:Y:S02]  /*a100*/  @P0 IMAD R21, R15, R13, R24 ;  /* 0x0000000d0f150224 */ /* 0x000fe400078e0218 */
[----:B------:R-:W-:Y:S01]  /*a110*/  IMAD R3, R0, R20, R5 ;  /* 0x0000001400037224 */ /* 0x000fe200078e0205 */
[----:B------:R-:W-:Y:S01]  /*a120*/  PRMT R0, R4, 0x7610, R0 ;  /* 0x0000761004007816 */ /* 0x000fe20000000000 */
[----:B------:R-:W-:-:S05]  /*a130*/  IMAD R154, R154, R31, R21 ;  /* 0x0000001f9a9a7224 */ /* 0x000fca00078e0215 */
[----:B------:R-:W-:Y:S02]  /*a140*/  SEL R153, R3, R154, !P0 ;  /* 0x0000009a03997207 */ /* 0x000fe40004000000 */
[----:B------:R-:W-:-:S07]  /*a150*/  SEL R154, R154, R3, !P0 ;  /* 0x000000039a9a7207 */ /* 0x000fce0004000000 */
.L_x_290:
[----:B------:R-:W-:-:S13]  /*a160*/  LOP3.LUT P0, RZ, R0, 0xff, RZ, 0xc0, !PT ;  /* 0x000000ff00ff7812 */ /* 0x000fda000780c0ff */
[----:B------:R-:W-:Y:S05]  /*a170*/  @P0 BRA `(.L_x_293) ;  /* 0xffffff7000540947 */ /* 0x000fea000383ffff */
[----:B------:R-:W-:Y:S05]  /*a180*/  EXIT ;  /* 0x000000000000794d */ /* 0x000fea0003800000 */
.L_x_8:
[----:B0-----:R-:W-:Y:S01]  /*a190*/  ULDC.64 UR4, c[0x0][0x650] ;  /* 0x0001940000047ab9 */ /* 0x001fe20000000a00 */
        /* <DEDUP_REMOVED lines=25> */
.L_x_295:
[----:B------:R-:W0:Y:S01]  /*a330*/  LDC.64 R28, c[0x0][0x640] ;  /* 0x00019000ff1c7b82 */ /* 0x000e220000000a00 */
[-CC-:B------:R-:W-:Y:S01]  /*a340*/  SHF.R.U64 R22, R12, R6.reuse, R13.reuse ;  /* 0x000000060c167219 */ /* 0x180fe2000000120d */
[----:B------:R-:W-:Y:S01]  /*a350*/  IMAD.MOV.U32 R30, RZ, RZ, 0x1 ;  /* 0x00000001ff1e7424 */ /* 0x000fe200078e00ff */
[----:B------:R-:W-:Y:S02]  /*a360*/  SHF.R.U32.HI R6, RZ, R6, R13 ;  /* 0x00000006ff067219 */ /* 0x000fe4000001160d */
        /* <DEDUP_REMOVED lines=8> */
[----:B------:R-:W-:Y:S01]  /*a3f0*/  IMAD.IADD R9, R9, 0x1, R11 ;  /* 0x0000000109097824 */ /* 0x000fe200078e020b */
[----:B0-----:R-:W-:-:S04]  /*a400*/  ISETP.NE.U32.AND P0, PT, R28, RZ, PT ;  /* 0x000000ff1c00720c */ /* 0x001fc80003f05070 */
[----:B------:R-:W-:Y:S02]  /*a410*/  ISETP.NE.AND.EX P0, PT, R29, RZ, PT, P0 ;  /* 0x000000ff1d00720c */ /* 0x000fe40003f05300 */
[----:B------:R-:W0:Y:S01]  /*a420*/  LDC R20, c[0x0][0x600] ;  /* 0x00018000ff147b82 */ /* 0x000e220000000800 */
[-CC-:B-1----:R-:W-:Y:S01]  /*a430*/  SHF.R.U64 R14, R8, R10.reuse, R9.reuse ;  /* 0x0000000a080e7219 */ /* 0x182fe20000001209 */
[----:B------:R-:W-:Y:S01]  /*a440*/  IMAD.MOV.U32 R8, RZ, RZ, -0x1 ;  /* 0xffffffffff087424 */ /* 0x000fe200078e00ff */
[----:B------:R-:W-:-:S05]  /*a450*/  SHF.R.U32.HI R9, RZ, R10, R9 ;  /* 0x0000000aff097219 */ /* 0x000fca0000011609 */
[----:B------:R-:W1:Y:S01]  /*a460*/  LDC R26, c[0x0][0x648] ;  /* 0x00019200ff1a7b82 */ /* 0x000e620000000800 */
[-CC-:B--2---:R-:W-:Y:S02]  /*a470*/  SHF.R.U64 R21, R14, R12.reuse, R9.reuse ;  /* 0x0000000c0e157219 */ /* 0x184fe40000001209 */
[----:B------:R-:W-:-:S05]  /*a480*/  SHF.R.U32.HI R6, RZ, R12, R9 ;  /* 0x0000000cff067219 */ /* 0x000fca0000011609 */
[----:B------:R-:W2:Y:S01]  /*a490*/  LDC R27, c[0x0][0x638] ;  /* 0x00018e00ff1b7b82 */ /* 0x000ea20000000800 */
[-C--:B---3--:R-:W-:Y:S02]  /*a4a0*/  SHF.L.U32 R8, R8, R25.reuse, RZ ;  /* 0x0000001908087219 */ /* 0x088fe400000006ff */
[-CC-:B------:R-:W-:Y:S02]  /*a4b0*/  SHF.R.U64 R23, R21, R25.reuse, R6.reuse ;  /* 0x0000001915177219 */ /* 0x180fe40000001206 */
[----:B------:R-:W-:Y:S02]  /*a4c0*/  LOP3.LUT R32, RZ, R8, RZ, 0x33, !PT ;  /* 0x00000008ff207212 */ /* 0x000fe400078e33ff */
[----:B------:R-:W-:Y:S01]  /*a4d0*/  SHF.R.U32.HI R9, RZ, R25, R6 ;  /* 0x00000019ff097219 */ /* 0x000fe20000011606 */
[----:B------:R-:W3:Y:S01]  /*a4e0*/  LDC R31, c[0x0][0x610] ;  /* 0x00018400ff1f7b82 */ /* 0x000ee20000000800 */
[----:B------:R-:W-:Y:S01]  /*a4f0*/  IMAD.MOV.U32 R8, RZ, RZ, R23 ;  /* 0x000000ffff087224 */ /* 0x000fe200078e0017 */
[----:B------:R-:W-:Y:S06]  /*a500*/  @!P0 BRA `(.L_x_296) ;  /* 0x0000000000288947 */ /* 0x000fec0003800000 */
        /* <DEDUP_REMOVED lines=10> */
.L_x_296:
[----:B------:R-:W-:Y:S02]  /*a5b0*/  ISETP.NE.AND P0, PT, R2, 0x1, PT ;  /* 0x000000010200780c */ /* 0x000fe40003f05270 */
[----:B-1----:R-:W-:Y:S01]  /*a5c0*/  SHF.R.U64 R6, R8, R26, R9 ;  /* 0x0000001a08067219 */ /* 0x002fe20000001209 */
[----:B0-----:R-:W-:Y:S01]  /*a5d0*/  VIADD R9, R20, 0xffffffff ;  /* 0xffffffff14097836 */ /* 0x001fe20000000000 */
[----:B------:R-:W-:Y:S02]  /*a5e0*/  SHF.L.U32 R30, R30, R25, RZ ;  /* 0x000000191e1e7219 */ /* 0x000fe400000006ff */
[----:B------:R-:W-:Y:S01]  /*a5f0*/  LOP3.LUT R5, R21, R32, RZ, 0xc0, !PT ;  /* 0x0000002015057212 */ /* 0x000fe200078ec0ff */
[----:B------:R-:W-:-:S04]  /*a600*/  IMAD.MOV R8, RZ, RZ, -R6 ;  /* 0x000000ffff087224 */ /* 0x000fc800078e0a06 */
[----:B------:R-:W-:Y:S01]  /*a610*/  IMAD R6, R30, R6, R5 ;  /* 0x000000061e067224 */ /* 0x000fe200078e0205 */
[----:B------:R-:W-:Y:S01]  /*a620*/  LOP3.LUT R5, R14, R9, RZ, 0xc0, !PT ;  /* 0x000000090e057212 */ /* 0x000fe200078ec0ff */
[----:B------:R-:W-:Y:S02]  /*a630*/  @P0 IMAD R3, R7, R24, R4 ;  /* 0x0000001807030224 */ /* 0x000fe400078e0204 */
[----:B--2---:R-:W-:Y:S02]  /*a640*/  IMAD R4, R8, R27, R23 ;  /* 0x0000001b08047224 */ /* 0x004fe400078e0217 */
[----:B---3--:R-:W-:Y:S02]  /*a650*/  IMAD R3, R6, R31, R3 ;  /* 0x0000001f06037224 */ /* 0x008fe400078e0203 */
[----:B------:R-:W-:Y:S02]  /*a660*/  IMAD R4, R4, R20, R5 ;  /* 0x0000001404047224 */ /* 0x000fe400078e0205 */
[----:B------:R-:W-:-:S02]  /*a670*/  IMAD.MOV.U32 R8, RZ, RZ, 0x1 ;  /* 0x00000001ff087424 */ /* 0x000fc400078e00ff */
[----:B------:R-:W-:Y:S01]  /*a680*/  IMAD.MOV.U32 R6, RZ, RZ, R22 ;  /* 0x000000ffff067224 */ /* 0x000fe200078e0016 */
[----:B------:R-:W-:Y:S02]  /*a690*/  SEL R21, R4, R3, !P0 ;  /* 0x0000000304157207 */ /* 0x000fe40004000000 */
[----:B------:R-:W-:-:S07]  /*a6a0*/  SEL R20, R3, R4, !P0 ;  /* 0x0000000403147207 */ /* 0x000fce0004000000 */
.L_x_294:
[----:B------:R-:W-:-:S08]  /*a6b0*/  NOP ;  /* 0x0000000000007918 */ /* 0x000fd00000000000 */
[----:B------:R-:W0:-:S00]  /*a6c0*/  USETMAXREG.DEALLOC.CTAPOOL 0x28 ;  /* 0x00000028000079c8 */ /* 0x000e0000080e0500 */
[----:B0-----:R-:W-:-:S13]  /*a6d0*/  ISETP.NE.AND P0, PT, R0, RZ, PT ;  /* 0x000000ff0000720c */ /* 0x001fda0003f05270 */
[----:B------:R-:W-:Y:S05]  /*a6e0*/  @P0 EXIT ;  /* 0x000000000000094d */ /* 0x000fea0003800000 */
[----:B------:R-:W-:Y:S01]  /*a6f0*/  LOP3.LUT P0, RZ, R8, 0xff, RZ, 0xc0, !PT ;  /* 0x000000ff08ff7812 */ /* 0x000fe2000780c0ff */
[----:B------:R-:W-:Y:S02]  /*a700*/  IMAD.MOV.U32 R0, RZ, RZ, 0x1 ;  /* 0x00000001ff007424 */ /* 0x000fe400078e00ff */
[----:B------:R-:W-:-:S10]  /*a710*/  IMAD.MOV.U32 R3, RZ, RZ, RZ ;  /* 0x000000ffff037224 */ /* 0x000fd400078e00ff */
[----:B------:R-:W-:Y:S05]  /*a720*/  @!P0 BRA `(.L_x_297) ;  /* 0x0000000c00408947 */ /* 0x000fea0003800000 */
[----:B------:R-:W0:Y:S01]  /*a730*/  LDC R0, c[0x0][0x28c] ;  /* 0x0000a300ff007b82 */ /* 0x000e220000000800 */
[----:B------:R-:W1:Y:S01]  /*a740*/  S2R R9, SR_CgaCtaId ;  /* 0x0000000000097919 */ /* 0x000e620000008800 */
[----:B------:R-:W-:Y:S01]  /*a750*/  ULDC UR5, c[0x0][0x600] ;  /* 0x0001800000057ab9 */ /* 0x000fe20000000800 */
[----:B------:R-:W-:Y:S01]  /*a760*/  ULDC UR4, c[0x0][0xc] ;  /* 0x0000030000047ab9 */ /* 0x000fe20000000800 */
[----:B------:R-:W-:Y:S01]  /*a770*/  UIADD3 UR16, UR5, -0x1, URZ ;  /* 0xffffffff05107890 */ /* 0x000fe2000fffe03f */
[----:B------:R-:W-:Y:S01]  /*a780*/  BSSY B0, `(.L_x_297) ;  /* 0x00000ca000007945 */ /* 0x000fe20003800000 */
[----:B------:R-:W-:Y:S01]  /*a790*/  ULDC UR6, c[0x0][0x658] ;  /* 0x0001960000067ab9 */ /* 0x000fe20000000800 */
[----:B------:R-:W-:Y:S01]  /*a7a0*/  ULDC UR5, c[0x0][0x10] ;  /* 0x0000040000057ab9 */ /* 0x000fe20000000800 */
[----:B------:R-:W-:Y:S01]  /*a7b0*/  UMOV UR7, 0xffffffff ;  /* 0xffffffff00077882 */ /* 0x000fe20000000000 */
[----:B------:R-:W-:Y:S01]  /*a7c0*/  UMOV UR8, 0x1 ;  /* 0x0000000100087882 */ /* 0x000fe20000000000 */
[----:B------:R-:W-:Y:S01]  /*a7d0*/  UIMAD.WIDE.U32 UR4, UR4, UR5, URZ ;  /* 0x00000005040472a5 */ /* 0x000fe2000f8e003f */
[----:B------:R-:W-:Y:S01]  /*a7e0*/  IMAD.MOV.U32 R11, RZ, RZ, 0x1 ;  /* 0x00000001ff0b7424 */ /* 0x000fe200078e00ff */
[----:B------:R-:W-:Y:S01]  /*a7f0*/  USHF.L.U32 UR7, UR7, UR6, URZ ;  /* 0x0000000607077299 */ /* 0x000fe2000800063f */
[----:B------:R-:W-:Y:S01]  /*a800*/  LOP3.LUT R8, R19, 0x2, RZ, 0xfc, !PT ;  /* 0x0000000213087812 */ /* 0x000fe200078efcff */
[----:B------:R-:W-:-:S02]  /*a810*/  USHF.L.U32 UR18, UR8, UR6, URZ ;  /* 0x0000000608127299 */ /* 0x000fc4000800063f */
[----:B------:R-:W-:Y:S01]  /*a820*/  ULOP3.LUT UR17, URZ, UR7, URZ, 0x33, !UPT ;  /* 0x000000073f117292 */ /* 0x000fe2000f8e333f */
[----:B------:R-:W-:Y:S01]  /*a830*/  ULDC UR6, c[0x0][0x14] ;  /* 0x0000050000067ab9 */ /* 0x000fe20000000800 */
[----:B------:R-:W-:Y:S01]  /*a840*/  ULDC.64 UR22, c[0x0][0x198] ;  /* 0x0000660000167ab9 */ /* 0x000fe20000000a00 */
[----:B------:R-:W-:Y:S02]  /*a850*/  UIMAD.WIDE.U32 UR20, UR4, UR6, URZ ;  /* 0x00000006041472a5 */ /* 0x000fe4000f8e003f */
[----:B------:R-:W-:Y:S01]  /*a860*/  UIMAD UR13, UR5, UR6, URZ ;  /* 0x00000006050d72a4 */ /* 0x000fe2000f8e023f */
[----:B0-----:R-:W-:-:S03]  /*a870*/  VIADD R0, R0, 0x1f ;  /* 0x0000001f00007836 */ /* 0x001fc60000000000 */
[----:B------:R-:W-:Y:S02]  /*a880*/  UIADD3 UR13, UR21, UR13, URZ ;  /* 0x0000000d150d7290 */ /* 0x000fe4000fffe03f */
[----:B------:R-:W-:-:S04]  /*a890*/  SHF.R.S32.HI R3, RZ, 0x1f, R0 ;  /* 0x0000001fff037819 */ /* 0x000fc80000011400 */
[----:B------:R-:W-:Y:S01]  /*a8a0*/  LEA.HI R10, R3, R0, RZ, 0x5 ;  /* 0x00000000030a7211 */ /* 0x000fe200078f28ff */
[C---:B-1----:R-:W-:Y:S02]  /*a8b0*/  IMAD.SHL.U32 R12, R9.reuse, 0x80, RZ ;  /* 0x00000080090c7824 */ /* 0x042fe400078e00ff */
[----:B------:R-:W-:Y:S01]  /*a8c0*/  IMAD.MOV.U32 R0, RZ, RZ, 0x1 ;  /* 0x00000001ff007424 */ /* 0x000fe200078e00ff */
[----:B------:R-:W-:Y:S01]  /*a8d0*/  SHF.R.S32.HI R10, RZ, 0x5, R10 ;  /* 0x00000005ff0a7819 */ /* 0x000fe2000001140a */
[----:B------:R-:W-:Y:S01]  /*a8e0*/  IMAD.MOV.U32 R3, RZ, RZ, RZ ;  /* 0x000000ffff037224 */ /* 0x000fe200078e00ff */
[----:B------:R-:W-:Y:S01]  /*a8f0*/  LOP3.LUT R12, R12, 0x80, RZ, 0xc0, !PT ;  /* 0x000000800c0c7812 */ /* 0x000fe200078ec0ff */
[----:B------:R-:W-:Y:S02]  /*a900*/  IMAD.SHL.U32 R9, R9, 0x1000, RZ ;  /* 0x0000100009097824 */ /* 0x000fe400078e00ff */
[----:B------:R-:W-:-:S07]  /*a910*/  VIADD R13, R10, 0x1 ;  /* 0x000000010a0d7836 */ /* 0x000fce0000000000 */
.L_x_308:
[----:B------:R-:W-:-:S03]  /*a920*/  UMOV UR4, 0xffffffff ;  /* 0xffffffff00047882 */ /* 0x000fc60000000000 */
[----:B------:R-:W-:Y:S05]  /*a930*/  BRA.DIV UR4, `(.L_x_298) ;  /* 0x0000001204587947 */ /* 0x000fea000b800000 */
[----:B------:R-:W-:-:S13]  /*a940*/  ELECT P6, URZ, PT ;  /* 0x00000000003f782f */ /* 0x000fda00038c0000 */
.L_x_324:
[----:B------:R-:W0:Y:S01]  /*a950*/  LDC R4, c[0x0][0x28c] ;  /* 0x0000a300ff047b82 */ /* 0x000e220000000800 */
[----:B------:R-:W-:Y:S01]  /*a960*/  BSSY B1, `(.L_x_299) ;  /* 0x0000038000017945 */ /* 0x000fe20003800000 */
[----:B0-----:R-:W-:-:S13]  /*a970*/  ISETP.LT.OR P6, PT, R4, 0x1, !P6 ;  /* 0x000000010400780c */ /* 0x001fda00077c1670 */
[----:B------:R-:W-:Y:S05]  /*a980*/  @P6 BRA `(.L_x_300) ;  /* 0x0000000000d46947 */ /* 0x000fea0003800000 */
[----:B------:R-:W-:Y:S02]  /*a990*/  IMAD R21, R21, 0x100, R12 ;  /* 0x0000010015157824 */ /* 0x000fe400078e020c */
[----:B------:R-:W-:Y:S02]  /*a9a0*/  IMAD.SHL.U32 R20, R20, 0x80, RZ ;  /* 0x0000008014147824 */ /* 0x000fe400078e00ff */
[----:B------:R-:W-:Y:S02]  /*a9b0*/  IMAD.MOV.U32 R24, RZ, RZ, RZ ;  /* 0x000000ffff187224 */ /* 0x000fe400078e00ff */
[----:B------:R-:W-:Y:S02]  /*a9c0*/  IMAD.MOV.U32 R4, RZ, RZ, R13 ;  /* 0x000000ffff047224 */ /* 0x000fe400078e000d */
[----:B------:R-:W-:Y:S02]  /*a9d0*/  IMAD.MOV.U32 R5, RZ, RZ, R0 ;  /* 0x000000ffff057224 */ /* 0x000fe400078e0000 */
[----:B------:R-:W-:-:S07]  /*a9e0*/  IMAD.MOV.U32 R7, RZ, RZ, R3 ;  /* 0x000000ffff077224 */ /* 0x000fce00078e0003 */
.L_x_303:
[----:B------:R-:W0:Y:S01]  /*a9f0*/  S2R R15, SR_CgaCtaId ;  /* 0x00000000000f7919 */ /* 0x000e220000008800 */
[----:B------:R-:W-:Y:S02]  /*aa00*/  MOV R14, 0x400 ;  /* 0x00000400000e7802 */ /* 0x000fe40000000f00 */
[----:B------:R-:W-:Y:S02]  /*aa10*/  LOP3.LUT P1, RZ, R18, 0x7f, RZ, 0xc0, !PT ;  /* 0x0000007f12ff7812 */ /* 0x000fe4000782c0ff */
[----:B0-----:R-:W-:Y:S02]  /*aa20*/  LEA R22, R15, R14, 0x18 ;  /* 0x0000000e0f167211 */ /* 0x001fe400078ec0ff */
[----:B------:R-:W-:-:S09]  /*aa30*/  SHF.L.U32 R14, R5, 0x1f, RZ ;  /* 0x0000001f050e7819 */ /* 0x000fd200000006ff */
[----:B------:R-:W0:Y:S01]  /*aa40*/  @!P1 LDC R15, c[0x0][0x500] ;  /* 0x00014000ff0f9b82 */ /* 0x000e220000000800 */
[----:B------:R-:W-:-:S04]  /*aa50*/  IMAD R23, R7, 0x8, R22 ;  /* 0x0000000807177824 */ /* 0x000fc800078e0216 */
[----:B------:R-:W1:Y:S02]  /*aa60*/  SYNCS.PHASECHK.TRANS64.TRYWAIT P0, [R23+URZ+0x48], R14 ;  /* 0x0000480e170075a7 */ /* 0x000e64000800017f */
[----:B-1----:R-:W-:Y:S05]  /*aa70*/  @!P0 BRA `(.L_x_301) ;  /* 0x0000001000288947 */ /* 0x002fea0003800000 */
.L_x_325:
[----:B-1----:R-:W-:Y:S01]  /*aa80*/  PRMT R14, R8, 0x9910, RZ ;  /* 0x00009910080e7816 */ /* 0x002fe200000000ff */
[----:B0-----:R0:W-:Y:S03]  /*aa90*/  @!P1 SYNCS.ARRIVE.TRANS64 RZ, [R23+URZ], R15 ;  /* 0x0000000f17ff99a7 */ /* 0x0011e6000800003f */
[----:B------:R-:W-:-:S13]  /*aaa0*/  ISETP.NE.AND P0, PT, R14, 0x2, PT ;  /* 0x000000020e00780c */ /* 0x000fda0003f05270 */
[----:B0-----:R-:W-:Y:S05]  /*aab0*/  @P0 BRA `(.L_x_302) ;  /* 0x0000000000040947 */ /* 0x001fea0003800000 */
[----:B------:R-:W-:Y:S01]  /*aac0*/  BPT.TRAP 0x1 ;  /* 0x000000040000795c */ /* 0x000fe20000300000 */
.L_x_302:
[----:B------:R-:W-:Y:S01]  /*aad0*/  IMAD.SHL.U32 R14, R7, 0x2000, RZ ;  /* 0x00002000070e7824 */ /* 0x000fe200078e00ff */
[----:B------:R-:W-:Y:S01]  /*aae0*/  R2UR UR9, R23 ;  /* 0x00000000170972ca */ /* 0x000fe200000e0000 */
[----:B------:R-:W-:Y:S01]  /*aaf0*/  VIADD R4, R4, 0xffffffff ;  /* 0xffffffff04047836 */ /* 0x000fe20000000000 */
[----:B------:R-:W-:Y:S01]  /*ab00*/  R2UR UR11, R20 ;  /* 0x00000000140b72ca */ /* 0x000fe200000e0000 */
[----:B------:R-:W-:Y:S01]  /*ab10*/  UIADD3 UR4, UP0, UR22, 0xf0, URZ ;  /* 0x000000f016047890 */ /* 0x000fe2000ff1e03f */
[----:B------:R-:W-:Y:S01]  /*ab20*/  LOP3.LUT R15, R14, 0x1000, R9, 0xf8, !PT ;  /* 0x000010000e0f7812 */ /* 0x000fe200078ef809 */
[----:B------:R-:W-:Y:S01]  /*ab30*/  UIADD3 UR24, UP1, UR22, 0x1f0, URZ ;  /* 0x000001f016187890 */ /* 0x000fe2000ff3e03f */
[----:B------:R-:W-:Y:S01]  /*ab40*/  IADD3 R14, R22, 0x180, R14 ;  /* 0x00000180160e7810 */ /* 0x000fe20007ffe00e */
[----:B------:R-:W-:Y:S01]  /*ab50*/  UIADD3.X UR5, URZ, UR23, URZ, UP0, !UPT ;  /* 0x000000173f057290 */ /* 0x000fe200087fe43f */
[----:B------:R-:W-:Y:S01]  /*ab60*/  R2UR UR10, R24 ;  /* 0x00000000180a72ca */ /* 0x000fe200000e0000 */
[----:B------:R-:W-:Y:S01]  /*ab70*/  IMAD R15, R15, 0x2, R22 ;  /* 0x000000020f0f7824 */ /* 0x000fe200078e0216 */
[----:B------:R-:W-:Y:S01]  /*ab80*/  R2UR UR14, R14 ;  /* 0x000000000e0e72ca */ /* 0x000fe200000e0000 */
[----:B------:R-:W-:Y:S01]  /*ab90*/  VIADD R7, R7, 0x1 ;  /* 0x0000000107077836 */ /* 0x000fe20000000000 */
[----:B------:R-:W-:Y:S01]  /*aba0*/  R2UR UR12, R6 ;  /* 0x00000000060c72ca */ /* 0x000fe200000e0000 */
[----:B------:R-:W-:Y:S01]  /*abb0*/  UIADD3.X UR25, URZ, UR23, URZ, UP1, !UPT ;  /* 0x000000173f197290 */ /* 0x000fe20008ffe43f */
[----:B------:R-:W-:Y:S01]  /*abc0*/  R2UR UR8, R15 ;  /* 0x000000000f0872ca */ /* 0x000fe200000e0000 */
[----:B------:R-:W-:Y:S01]  /*abd0*/  UMOV UR6, 0x0 ;  /* 0x0000000000067882 */ /* 0x000fe20000000000 */
[----:B------:R-:W-:Y:S01]  /*abe0*/  R2UR UR19, R21 ;  /* 0x00000000151372ca */ /* 0x000fe200000e0000 */
[----:B------:R-:W-:Y:S01]  /*abf0*/  UMOV UR7, 0x10000000 ;  /* 0x1000000000077882 */ /* 0x000fe20000000000 */
[----:B------:R-:W-:Y:S01]  /*ac00*/  ISETP.GT.AND P1, PT, R4, 0x1, PT ;  /* 0x000000010400780c */ /* 0x000fe20003f24270 */
[----:B------:R-:W-:Y:S01]  /*ac10*/  UMOV UR26, 0x30000 ;  /* 0x00030000001a7882 */ /* 0x000fe20000000000 */
[----:B------:R-:W-:Y:S01]  /*ac20*/  ISETP.NE.AND P0, PT, R7, 0x9, PT ;  /* 0x000000090700780c */ /* 0x000fe20003f05270 */
[----:B------:R-:W-:-:S03]  /*ac30*/  VIADD R24, R24, 0x20 ;  /* 0x0000002018187836 */ /* 0x000fc60000000000 */
[----:B------:R-:W-:Y:S02]  /*ac40*/  SEL R14, RZ, 0x1, P0 ;  /* 0x00000001ff0e7807 */ /* 0x000fe40000000000 */
[----:B------:R-:W-:Y:S01]  /*ac50*/  SEL R7, R7, RZ, P0 ;  /* 0x000000ff07077207 */ /* 0x000fe20000000000 */
[----:B------:R-:W-:Y:S01]  /*ac60*/  UIADD3 UR15, UR8, 0x12180, URZ ;  /* 0x00012180080f7890 */ /* 0x000fe2000fffe03f */
[----:B------:R-:W-:Y:S02]  /*ac70*/  LOP3.LUT R5, R5, R14, RZ, 0x3c, !PT ;  /* 0x0000000e05057212 */ /* 0x000fe400078e3cff */
[----:B------:R-:W-:Y:S02]  /*ac80*/  UMOV UR8, UR14 ;  /* 0x0000000e00087c82 */ /* 0x000fe40008000000 */
[----:B------:R0:W-:Y:S02]  /*ac90*/  UTMALDG.3D [UR8], [UR4], desc[UR6] ;  /* 0x00000608040075b4 */ /* 0x0001e40008011000 */
[----:B0-----:R-:W-:Y:S01]  /*aca0*/  UMOV UR8, UR15 ;  /* 0x0000000f00087c82 */ /* 0x001fe20008000000 */
[----:B------:R-:W-:-:S02]  /*acb0*/  UMOV UR11, UR19 ;  /* 0x00000013000b7c82 */ /* 0x000fc40008000000 */
[----:B------:R0:W-:Y:S02]  /*acc0*/  UTMALDG.3D.MULTICAST [UR8], [UR24], UR26, desc[UR6] ;  /* 0x00000608180073b4 */ /* 0x0001e4000801181a */
[----:B0-----:R-:W-:Y:S05]  /*acd0*/  @P1 BRA `(.L_x_303) ;  /* 0xfffffffc00441947 */ /* 0x001fea000383ffff */
.L_x_300:
[----:B------:R-:W-:Y:S05]  /*ace0*/  BSYNC B1 ;  /* 0x0000000000017941 */ /* 0x000fea0003800000 */
.L_x_299:
[----:B------:R-:W-:Y:S01]  /*acf0*/  LOP3.LUT P1, RZ, R11, 0xff, RZ, 0xc0, !PT ;  /* 0x000000ff0bff7812 */ /* 0x000fe2000782c0ff */
[C---:B------:R-:W-:Y:S01]  /*ad00*/  IMAD.IADD R6, R10.reuse, 0x1, R3 ;  /* 0x000000010a067824 */ /* 0x040fe200078e0203 */
[----:B------:R-:W-:Y:S01]  /*ad10*/  ULDC.64 UR4, c[0x0][0x650] ;  /* 0x0001940000047ab9 */ /* 0x000fe20000000a00 */
[----:B------:R-:W-:Y:S01]  /*ad20*/  ISETP.GE.U32.AND P2, PT, R10, 0x9, PT ;  /* 0x000000090a00780c */ /* 0x000fe20003f46070 */
[----:B------:R-:W-:Y:S01]  /*ad30*/  BSSY B1, `(.L_x_304) ;  /* 0x000006c000017945 */ /* 0x000fe20003800000 */
[----:B------:R-:W-:Y:S01]  /*ad40*/  IMAD.MOV.U32 R20, RZ, RZ, -0x1 ;  /* 0xffffffffff147424 */ /* 0x000fe200078e00ff */
[----:B------:R-:W-:Y:S01]  /*ad50*/  ISETP.GT.U32.AND P0, PT, R6, 0x8, PT ;  /* 0x000000080600780c */ /* 0x000fe20003f04070 */
[----:B------:R-:W-:Y:S01]  /*ad60*/  IMAD.MOV.U32 R21, RZ, RZ, -0x1 ;  /* 0xffffffffff157424 */ /* 0x000fe200078e00ff */
[----:B------:R-:W-:Y:S02]  /*ad70*/  PRMT R11, RZ, 0x7610, R11 ;  /* 0x00007610ff0b7816 */ /* 0x000fe4000000000b */
[----:B------:R-:W-:-:S03]  /*ad80*/  ISETP.LT.U32.AND P0, PT, R10, 0x9, P0 ;  /* 0x000000090a00780c */ /* 0x000fc60000701070 */
[----:B------:R-:W0:Y:S01]  /*ad90*/  @P1 S2R R5, SR_CgaCtaId ;  /* 0x0000000000051919 */ /* 0x000e220000008800 */
[----:B------:R-:W-:-:S04]  /*ada0*/  @P1 MOV R4, 0x400 ;  /* 0x0000040000041802 */ /* 0x000fc80000000f00 */
[----:B0-----:R-:W-:Y:S01]  /*adb0*/  @P1 LEA R3, R5, R4, 0x18 ;  /* 0x0000000405031211 */ /* 0x001fe200078ec0ff */
[----:B------:R-:W-:-:S03]  /*adc0*/  IMAD.WIDE.U32 R4, R6, 0x38e38e39, RZ ;  /* 0x38e38e3906047825 */ /* 0x000fc600078e00ff */
[----:B------:R0:W-:Y:S01]  /*add0*/  @P1 SYNCS.ARRIVE.TRANS64.A1T0 RZ, [R3+URZ+0xa8], RZ ;  /* 0x0000a8ff03ff19a7 */ /* 0x0001e2000810003f */
[----:B------:R-:W-:Y:S02]  /*ade0*/  IADD3 R16, P1, R16, UR20, RZ ;  /* 0x0000001410107c10 */ /* 0x000fe4000ff3e0ff */
[----:B------:R-:W-:Y:S02]  /*adf0*/  SHF.R.U32.HI R5, RZ, 0x1, R5 ;  /* 0x00000001ff057819 */ /* 0x000fe40000011605 */
[----:B------:R-:W-:Y:S02]  /*ae00*/  IADD3.X R17, R17, UR13, RZ, P1, !PT ;  /* 0x0000000d11117c10 */ /* 0x000fe40008ffe4ff */
[----:B------:R-:W-:Y:S02]  /*ae10*/  PRMT R4, RZ, 0x7610, R4 ;  /* 0x00007610ff047816 */ /* 0x000fe40000000004 */
[----:B0-----:R-:W-:Y:S02]  /*ae20*/  SEL R3, RZ, 0x1, !P0 ;  /* 0x00000001ff037807 */ /* 0x001fe40004000000 */
[----:B------:R-:W-:-:S02]  /*ae30*/  ISETP.GE.U32.AND P0, PT, R16, UR4, PT ;  /* 0x0000000410007c0c */ /* 0x000fc4000bf06070 */
[----:B------:R-:W-:Y:S01]  /*ae40*/  LOP3.LUT R0, R0, R3, RZ, 0x3c, !PT ;  /* 0x0000000300007212 */ /* 0x000fe200078e3cff */
[----:B------:R-:W-:Y:S01]  /*ae50*/  IMAD R3, R5, -0x9, R6 ;  /* 0xfffffff705037824 */ /* 0x000fe200078e0206 */
[----:B------:R-:W-:Y:S01]  /*ae60*/  ISETP.GE.U32.AND.EX P0, PT, R17, UR5, PT, P0 ;  /* 0x0000000511007c0c */ /* 0x000fe2000bf06100 */
[----:B------:R-:W-:Y:S01]  /*ae70*/  IMAD.MOV.U32 R6, RZ, RZ, -0x1 ;  /* 0xffffffffff067424 */ /* 0x000fe200078e00ff */
[----:B------:R-:W-:-:S11]  /*ae80*/  @P2 LOP3.LUT R0, R0, 0x1, R5, 0x78, !PT ;  /* 0x0000000100002812 */ /* 0x000fd600078e7805 */
[----:B------:R-:W-:Y:S05]  /*ae90*/  @P0 BRA `(.L_x_305) ;  /* 0x0000000400540947 */ /* 0x000fea0003800000 */
[----:B------:R-:W0:Y:S01]  /*aea0*/  S2R R15, SR_CTAID.X ;  /* 0x00000000000f7919 */ /* 0x000e220000002500 */
[----:B------:R-:W-:Y:S01]  /*aeb0*/  ULDC.64 UR4, c[0x0][0x628] ;  /* 0x00018a0000047ab9 */ /* 0x000fe20000000a00 */
[----:B------:R-:W-:Y:S01]  /*aec0*/  ULDC UR7, c[0x0][0x630] ;  /* 0x00018c0000077ab9 */ /* 0x000fe20000000800 */
[----:B------:R-:W-:Y:S01]  /*aed0*/  ISETP.NE.U32.AND P0, PT, RZ, UR4, PT ;  /* 0x00000004ff007c0c */ /* 0x000fe2000bf05070 */
[----:B------:R-:W1:Y:S01]  /*aee0*/  S2R R20, SR_CTAID.Y ;  /* 0x0000000000147919 */ /* 0x000e620000002600 */
[----:B------:R-:W-:Y:S01]  /*aef0*/  ULDC UR8, c[0x0][0x150] ;  /* 0x0000540000087ab9 */ /* 0x000fe20000000800 */
[----:B------:R-:W-:Y:S01]  /*af00*/  IMAD.MOV.U32 R4, RZ, RZ, R16 ;  /* 0x000000ffff047224 */ /* 0x000fe200078e0010 */
[----:B------:R-:W-:Y:S01]  /*af10*/  ISETP.NE.AND.EX P0, PT, RZ, UR5, PT, P0 ;  /* 0x00000005ff007c0c */ /* 0x000fe2000bf05300 */
[----:B------:R-:W-:Y:S01]  /*af20*/  IMAD.MOV.U32 R5, RZ, RZ, R17 ;  /* 0x000000ffff057224 */ /* 0x000fe200078e0011 */
[----:B0-----:R-:W-:-:S11]  /*af30*/  I2FP.F32.U32 R22, R15 ;  /* 0x0000000f00167245 */ /* 0x001fd60000201000 */
[----:B------:R-:W-:Y:S05]  /*af40*/  @!P0 BRA `(.L_x_306) ;  /* 0x0000000000288947 */ /* 0x000fea0003800000 */
[----:B------:R-:W-:Y:S02]  /*af50*/  ULDC UR6, c[0x0][0x634] ;  /* 0x00018d0000067ab9 */ /* 0x000fe40000000800 */
[----:B------:R-:W-:-:S05]  /*af60*/  IADD3 R5, P0, R16, UR6, RZ ;  /* 0x0000000610057c10 */ /* 0x000fca000ff1e0ff */
[----:B------:R-:W-:-:S04]  /*af70*/  IMAD.X R21, RZ, RZ, R17, P0 ;  /* 0x000000ffff157224 */ /* 0x000fc800000e0611 */
[----:B------:R-:W-:-:S04]  /*af80*/  IMAD.WIDE.U32 R6, R21, UR4, RZ ;  /* 0x0000000415067c25 */ /* 0x000fc8000f8e00ff */
[----:B------:R-:W-:-:S04]  /*af90*/  IMAD.WIDE.U32 R6, P0, R5, UR5, R6 ;  /* 0x0000000505067c25 */ /* 0x000fc8000f800006 */
[----:B------:R-:W-:-:S04]  /*afa0*/  IMAD.WIDE.U32 R4, R5, UR4, RZ ;  /* 0x0000000405047c25 */ /* 0x000fc8000f8e00ff */
[----:B------:R-:W-:Y:S01]  /*afb0*/  IMAD.MOV.U32 R4, RZ, RZ, R7 ;  /* 0x000000ffff047224 */ /* 0x000fe200078e0007 */
[----:B------:R-:W-:Y:S01]  /*afc0*/  IADD3 RZ, P1, R5, R6, RZ ;  /* 0x0000000605ff7210 */ /* 0x000fe20007f3e0ff */
[----:B------:R-:W-:-:S04]  /*afd0*/  IMAD.X R5, RZ, RZ, RZ, P0 ;  /* 0x000000ffff057224 */ /* 0x000fc800000e06ff */
[----:B------:R-:W-:-:S08]  /*afe0*/  IMAD.WIDE.U32.X R4, R21, UR5, R4, P1 ;  /* 0x0000000515047c25 */ /* 0x000fd000088e0404 */
.L_x_306:
[--C-:B------:R-:W-:Y:S01]  /*aff0*/  SHF.R.U64 R14, R4, UR7, R5.reuse ;  /* 0x00000007040e7c19 */ /* 0x100fe20008001205 */
[----:B------:R-:W-:Y:S01]  /*b000*/  FMUL R22, R22, UR8 ;  /* 0x0000000816167c20 */ /* 0x000fe20008400000 */
[----:B------:R-:W-:Y:S01]  /*b010*/  SHF.R.U32.HI R4, RZ, UR7, R5 ;  /* 0x00000007ff047c19 */ /* 0x000fe20008011605 */
[----:B------:R-:W0:Y:S01]  /*b020*/  LDC R6, c[0x0][0x144] ;  /* 0x00005100ff067b82 */ /* 0x000e220000000800 */
[----:B------:R-:W-:Y:S01]  /*b030*/  IADD3 R5, P0, RZ, -R14, RZ ;  /* 0x8000000eff057210 */ /* 0x000fe20007f1e0ff */
[----:B------:R-:W-:Y:S01]  /*b040*/  ULDC UR6, c[0x0][0x154] ;  /* 0x0000550000067ab9 */ /* 0x000fe20000000800 */
[----:B-1----:R-:W-:Y:S01]  /*b050*/  I2FP.F32.U32 R7, R20 ;  /* 0x0000001400077245 */ /* 0x002fe20000201000 */
[----:B------:R-:W1:Y:S01]  /*b060*/  F2I.U32.TRUNC.NTZ R22, R22 ;  /* 0x0000001600167305 */ /* 0x000e62000020f000 */
[----:B------:R-:W-:Y:S01]  /*b070*/  ULDC.64 UR4, c[0x0][0x620] ;  /* 0x0001880000047ab9 */ /* 0x000fe20000000a00 */
[----:B------:R-:W-:Y:S01]  /*b080*/  IMAD.X R4, RZ, RZ, ~R4, P0 ;  /* 0x000000ffff047224 */ /* 0x000fe200000e0e04 */
[----:B------:R-:W-:Y:S01]  /*b090*/  ISETP.NE.AND P2, PT, R2, 0x1, PT ;  /* 0x000000010200780c */ /* 0x000fe20003f45270 */
[----:B------:R-:W-:Y:S01]  /*b0a0*/  FMUL R23, R7, UR6 ;  /* 0x0000000607177c20 */ /* 0x000fe20008400000 */
[----:B------:R-:W2:Y:S01]  /*b0b0*/  LDC R25, c[0x0][0x148] ;  /* 0x00005200ff197b82 */ /* 0x000ea20000000800 */
[----:B------:R-:W-:Y:S01]  /*b0c0*/  IMAD R4, R4, UR4, RZ ;  /* 0x0000000404047c24 */ /* 0x000fe2000f8e02ff */
[----:B------:R-:W-:-:S02]  /*b0d0*/  ULDC.64 UR6, c[0x0][0x640] ;  /* 0x0001900000067ab9 */ /* 0x000fc40000000a00 */
[----:B------:R-:W-:Y:S01]  /*b0e0*/  ISETP.NE.U32.AND P0, PT, RZ, UR6, PT ;  /* 0x00000006ff007c0c */ /* 0x000fe2000bf05070 */
[----:B------:R-:W3:Y:S01]  /*b0f0*/  F2I.U32.TRUNC.NTZ R23, R23 ;  /* 0x0000001700177305 */ /* 0x000ee2000020f000 */
[C---:B------:R-:W-:Y:S02]  /*b100*/  IMAD R7, R5.reuse, UR5, R4 ;  /* 0x0000000505077c24 */ /* 0x040fe4000f8e0204 */
[----:B------:R-:W-:Y:S01]  /*b110*/  IMAD.WIDE.U32 R4, R5, UR4, R16 ;  /* 0x0000000405047c25 */ /* 0x000fe2000f8e0010 */
[----:B------:R-:W-:Y:S01]  /*b120*/  ULDC UR4, c[0x0][0x618] ;  /* 0x0001860000047ab9 */ /* 0x000fe20000000800 */
[----:B------:R-:W-:Y:S02]  /*b130*/  ISETP.NE.AND.EX P0, PT, RZ, UR7, PT, P0 ;  /* 0x00000007ff007c0c */ /* 0x000fe4000bf05300 */
[----:B------:R-:W-:Y:S02]  /*b140*/  IMAD.IADD R5, R5, 0x1, R7 ;  /* 0x0000000105057824 */ /* 0x000fe400078e0207 */
[----:B-1----:R-:W-:-:S03]  /*b150*/  IMAD.MOV R22, RZ, RZ, -R22 ;  /* 0x000000ffff167224 */ /* 0x002fc600078e0a16 */
[----:B------:R-:W-:Y:S01]  /*b160*/  SHF.R.U64 R21, R4, UR4, R5 ;  /* 0x0000000404157c19 */ /* 0x000fe20008001205 */
[----:B0-----:R-:W-:Y:S01]  /*b170*/  IMAD R15, R6, R22, R15 ;  /* 0x00000016060f7224 */ /* 0x001fe200078e020f */
[----:B------:R-:W-:Y:S01]  /*b180*/  SHF.R.U32.HI R4, RZ, UR4, R5 ;  /* 0x00000004ff047c19 */ /* 0x000fe20008011605 */
[----:B------:R-:W-:Y:S01]  /*b190*/  ULDC UR4, c[0x0][0x608] ;  /* 0x0001820000047ab9 */ /* 0x000fe20000000800 */
[----:B---3--:R-:W-:Y:S02]  /*b1a0*/  IMAD.MOV R6, RZ, RZ, -R23 ;  /* 0x000000ffff067224 */ /* 0x008fe400078e0a17 */
[--C-:B------:R-:W-:Y:S02]  /*b1b0*/  SHF.R.U64 R22, R21, UR4, R4.reuse ;  /* 0x0000000415167c19 */ /* 0x100fe40008001204 */
[----:B------:R-:W-:Y:S01]  /*b1c0*/  SHF.R.U32.HI R5, RZ, UR4, R4 ;  /* 0x00000004ff057c19 */ /* 0x000fe20008011604 */
[----:B------:R-:W-:Y:S01]  /*b1d0*/  ULDC UR4, c[0x0][0x658] ;  /* 0x0001960000047ab9 */ /* 0x000fe20000000800 */
[----:B--2---:R-:W-:-:S02]  /*b1e0*/  @P2 IMAD R15, R25, R6, R20 ;  /* 0x00000006190f2224 */ /* 0x004fc400078e0214 */
[--C-:B------:R-:W-:Y:S02]  /*b1f0*/  SHF.R.U64 R20, R22, UR4, R5.reuse ;  /* 0x0000000416147c19 */ /* 0x100fe40008001205 */
[----:B------:R-:W-:-:S03]  /*b200*/  SHF.R.U32.HI R23, RZ, UR4, R5 ;  /* 0x00000004ff177c19 */ /* 0x000fc60008011605 */
[----:B------:R-:W-:Y:S02]  /*b210*/  IMAD.MOV.U32 R6, RZ, RZ, R20 ;  /* 0x000000ffff067224 */ /* 0x000fe400078e0014 */
[----:B------:R-:W-:Y:S01]  /*b220*/  IMAD.MOV.U32 R5, RZ, RZ, R23 ;  /* 0x000000ffff057224 */ /* 0x000fe200078e0017 */
[----:B------:R-:W-:Y:S06]  /*b230*/  @!P0 BRA `(.L_x_307) ;  /* 0x00000000002c8947 */ /* 0x000fec0003800000 */
        /* <DEDUP_REMOVED lines=9> */
[----:B------:R-:W-:-:S04]  /*b2d0*/  IMAD.WIDE.U32.X R4, R23, UR7, R4, P1 ;  /* 0x0000000717047c25 */ /* 0x000fc800088e0404 */
[----:B------:R-:W-:-:S07]  /*b2e0*/  IMAD.MOV.U32 R6, RZ, RZ, R4 ;  /* 0x000000ffff067224 */ /* 0x000fce00078e0004 */
.L_x_307:
[----:B------:R-:W-:Y:S01]  /*b2f0*/  ULDC UR4, c[0x0][0x648] ;  /* 0x0001920000047ab9 */ /* 0x000fe20000000800 */
[----:B------:R-:W-:Y:S01]  /*b300*/  LOP3.LUT R4, R22, UR17, RZ, 0xc0, !PT ;  /* 0x0000001116047c12 */ /* 0x000fe2000f8ec0ff */
[----:B------:R-:W-:Y:S01]  /*b310*/  ULDC UR5, c[0x0][0x610] ;  /* 0x0001840000057ab9 */ /* 0x000fe20000000800 */
[----:B------:R-:W-:Y:S01]  /*b320*/  SHF.R.U64 R5, R6, UR4, R5 ;  /* 0x0000000406057c19 */ /* 0x000fe20008001205 */
[----:B------:R-:W-:Y:S01]  /*b330*/  ULDC UR4, c[0x0][0x638] ;  /* 0x00018e0000047ab9 */ /* 0x000fe20000000800 */
[----:B------:R-:W-:Y:S01]  /*b340*/  LOP3.LUT R21, R21, UR16, RZ, 0xc0, !PT ;  /* 0x0000001015157c12 */ /* 0x000fe2000f8ec0ff */
[----:B------:R-:W-:Y:S02]  /*b350*/  IMAD.MOV.U32 R6, RZ, RZ, R14 ;  /* 0x000000ffff067224 */ /* 0x000fe400078e000e */
[----:B------:R-:W-:Y:S02]  /*b360*/  IMAD.MOV R7, RZ, RZ, -R5 ;  /* 0x000000ffff077224 */ /* 0x000fe400078e0a05 */
[----:B------:R-:W-:-:S02]  /*b370*/  IMAD R4, R5, UR18, R4 ;  /* 0x0000001205047c24 */ /* 0x000fc4000f8e0204 */
[----:B------:R-:W-:Y:S01]  /*b380*/  IMAD R20, R7, UR4, R20 ;  /* 0x0000000407147c24 */ /* 0x000fe2000f8e0214 */
[----:B------:R-:W-:Y:S01]  /*b390*/  ULDC UR4, c[0x0][0x600] ;  /* 0x0001800000047ab9 */ /* 0x000fe20000000800 */
[----:B------:R-:W-:Y:S02]  /*b3a0*/  IMAD R15, R4, UR5, R15 ;  /* 0x00000005040f7c24 */ /* 0x000fe4000f8e020f */
[----:B------:R-:W-:Y:S02]  /*b3b0*/  IMAD R20, R20, UR4, R21 ;  /* 0x0000000414147c24 */ /* 0x000fe4000f8e0215 */
[----:B------:R-:W-:-:S03]  /*b3c0*/  IMAD.MOV.U32 R4, RZ, RZ, 0x1 ;  /* 0x00000001ff047424 */ /* 0x000fc600078e00ff */
[----:B------:R-:W-:Y:S02]  /*b3d0*/  SEL R21, R20, R15, !P2 ;  /* 0x0000000f14157207 */ /* 0x000fe40005000000 */
[----:B------:R-:W-:-:S07]  /*b3e0*/  SEL R20, R15, R20, !P2 ;  /* 0x000000140f147207 */ /* 0x000fce0005000000 */
.L_x_305:
[----:B------:R-:W-:Y:S05]  /*b3f0*/  BSYNC B1 ;  /* 0x0000000000017941 */ /* 0x000fea0003800000 */
.L_x_304:
[----:B------:R-:W-:-:S13]  /*b400*/  LOP3.LUT P0, RZ, R4, 0xff, RZ, 0xc0, !PT ;  /* 0x000000ff04ff7812 */ /* 0x000fda000780c0ff */
[----:B------:R-:W-:Y:S05]  /*b410*/  @P0 BRA `(.L_x_308) ;  /* 0xfffffff400400947 */ /* 0x000fea000383ffff */
[----:B------:R-:W-:Y:S05]  /*b420*/  BSYNC B0 ;  /* 0x0000000000007941 */ /* 0x000fea0003800000 */
.L_x_297:
[----:B------:R-:W-:-:S03]  /*b430*/  UMOV UR4, 0xffffffff ;  /* 0xffffffff00047882 */ /* 0x000fc60000000000 */
[----:B------:R-:W-:Y:S05]  /*b440*/  BRA.DIV UR4, `(.L_x_309) ;  /* 0x0000000604c87947 */ /* 0x000fea000b800000 */
[----:B------:R-:W-:-:S13]  /*b450*/  ELECT P6, URZ, PT ;  /* 0x00000000003f782f */ /* 0x000fda00038c0000 */
.L_x_328:
[----:B------:R-:W-:Y:S04]  /*b460*/  BSSY B0, `(.L_x_310) ;  /* 0x0000058000007945 */ /* 0x000fe80003800000 */
[----:B------:R-:W-:Y:S05]  /*b470*/  @!P6 BRA `(.L_x_311) ;  /* 0x000000040058e947 */ /* 0x000fea0003800000 */
[----:B------:R-:W-:-:S04]  /*b480*/  LOP3.LUT R19, R19, 0x2, RZ, 0xfc, !PT ;  /* 0x0000000213137812 */ /* 0x000fc800078efcff */
[----:B------:R-:W-:-:S13]  /*b490*/  ISETP.NE.AND P0, PT, R19, 0x3, PT ;  /* 0x000000031300780c */ /* 0x000fda0003f05270 */
[----:B------:R-:W-:Y:S05]  /*b4a0*/  @!P0 BRA `(.L_x_312) ;  /* 0x0000000000048947 */ /* 0x000fea0003800000 */
[----:B------:R-:W-:Y:S01]  /*b4b0*/  BPT.TRAP 0x1 ;  /* 0x000000040000795c */ /* 0x000fe20000300000 */
.L_x_312:
[----:B------:R-:W0:Y:S01]  /*b4c0*/  S2R R5, SR_CgaCtaId ;  /* 0x0000000000057919 */ /* 0x000e220000008800 */
[----:B------:R-:W-:Y:S02]  /*b4d0*/  MOV R2, 0x400 ;  /* 0x0000040000027802 */ /* 0x000fe40000000f00 */
[----:B------:R-:W-:Y:S02]  /*b4e0*/  SHF.L.U32 R4, R0, 0x1f, RZ ;  /* 0x0000001f00047819 */ /* 0x000fe400000006ff */
[----:B0-----:R-:W-:-:S05]  /*b4f0*/  LEA R2, R5, R2, 0x18 ;  /* 0x0000000205027211 */ /* 0x001fca00078ec0ff */
[----:B------:R-:W-:-:S04]  /*b500*/  VIADD R2, R2, 0x48 ;  /* 0x0000004802027836 */ /* 0x000fc80000000000 */
[C---:B------:R-:W-:Y:S02]  /*b510*/  IMAD R7, R3.reuse, 0x8, R2 ;  /* 0x0000000803077824 */ /* 0x040fe400078e0202 */
[----:B------:R-:W-:Y:S02]  /*b520*/  VIADD R3, R3, 0x1 ;  /* 0x0000000103037836 */ /* 0x000fe40000000000 */
[----:B------:R-:W0:Y:S03]  /*b530*/  SYNCS.PHASECHK.TRANS64.TRYWAIT P0, [R7+URZ], R4 ;  /* 0x00000004070075a7 */ /* 0x000e26000800017f */
[----:B------:R-:W-:-:S04]  /*b540*/  ISETP.NE.AND P1, PT, R3, 0x9, PT ;  /* 0x000000090300780c */ /* 0x000fc80003f25270 */
[----:B------:R-:W-:Y:S02]  /*b550*/  SEL R5, RZ, 0x1, P1 ;  /* 0x00000001ff057807 */ /* 0x000fe40000800000 */
[----:B------:R-:W-:Y:S02]  /*b560*/  SEL R3, R3, RZ, P1 ;  /* 0x000000ff03037207 */ /* 0x000fe40000800000 */
[----:B------:R-:W-:-:S03]  /*b570*/  LOP3.LUT R6, R0, R5, RZ, 0x3c, !PT ;  /* 0x0000000500067212 */ /* 0x000fc600078e3cff */
[----:B------:R-:W-:Y:S01]  /*b580*/  IMAD R8, R3, 0x8, R2 ;  /* 0x0000000803087824 */ /* 0x000fe200078e0202 */
[----:B------:R-:W-:Y:S01]  /*b590*/  SHF.L.U32 R5, R6, 0x1f, RZ ;  /* 0x0000001f06057819 */ /* 0x000fe200000006ff */
[----:B0-----:R-:W-:Y:S06]  /*b5a0*/  @!P0 BRA `(.L_x_313) ;  /* 0x0000000400908947 */ /* 0x001fec0003800000 */
.L_x_329:
[----:B------:R-:W1:Y:S01]  /*b5b0*/  SYNCS.PHASECHK.TRANS64.TRYWAIT P0, [R8+URZ], R5 ;  /* 0x00000005080075a7 */ /* 0x000e62000800017f */
[----:B------:R-:W-:-:S05]  /*b5c0*/  VIADD R0, R3, 0x1 ;  /* 0x0000000103007836 */ /* 0x000fca0000000000 */
[----:B------:R-:W-:-:S04]  /*b5d0*/  ISETP.NE.AND P1, PT, R0, 0x9, PT ;  /* 0x000000090000780c */ /* 0x000fc80003f25270 */
[----:B------:R-:W-:Y:S02]  /*b5e0*/  SEL R3, RZ, 0x1, P1 ;  /* 0x00000001ff037807 */ /* 0x000fe40000800000 */
[----:B0-----:R-:W-:Y:S02]  /*b5f0*/  SEL R7, R0, RZ, P1 ;  /* 0x000000ff00077207 */ /* 0x001fe40000800000 */
[----:B------:R-:W-:-:S03]  /*b600*/  LOP3.LUT R6, R6, R3, RZ, 0x3c, !PT ;  /* 0x0000000306067212 */ /* 0x000fc600078e3cff */
[----:B------:R-:W-:Y:S01]  /*b610*/  IMAD R9, R7, 0x8, R2 ;  /* 0x0000000807097824 */ /* 0x000fe200078e0202 */
[----:B------:R-:W-:Y:S01]  /*b620*/  SHF.L.U32 R4, R6, 0x1f, RZ ;  /* 0x0000001f06047819 */ /* 0x000fe200000006ff */
[----:B-1----:R-:W-:Y:S06]  /*b630*/  @!P0 BRA `(.L_x_314) ;  /* 0x0000000400808947 */ /* 0x002fec0003800000 */
.L_x_330:
[----:B------:R-:W1:Y:S01]  /*b640*/  SYNCS.PHASECHK.TRANS64.TRYWAIT P0, [R9+URZ], R4 ;  /* 0x00000004090075a7 */ /* 0x000e62000800017f */
[----:B------:R-:W-:-:S05]  /*b650*/  VIADD R0, R7, 0x1 ;  /* 0x0000000107007836 */ /* 0x000fca0000000000 */
[----:B------:R-:W-:-:S04]  /*b660*/  ISETP.NE.AND P1, PT, R0, 0x9, PT ;  /* 0x000000090000780c */ /* 0x000fc80003f25270 */
[----:B------:R-:W-:Y:S02]  /*b670*/  SEL R3, RZ, 0x1, P1 ;  /* 0x00000001ff037807 */ /* 0x000fe40000800000 */
[----:B------:R-:W-:Y:S02]  /*b680*/  SEL R7, R0, RZ, P1 ;  /* 0x000000ff00077207 */ /* 0x000fe40000800000 */
[----:B------:R-:W-:-:S03]  /*b690*/  LOP3.LUT R6, R6, R3, RZ, 0x3c, !PT ;  /* 0x0000000306067212 */ /* 0x000fc600078e3cff */
[----:B0-----:R-:W-:Y:S01]  /*b6a0*/  IMAD R8, R7, 0x8, R2 ;  /* 0x0000000807087824 */ /* 0x001fe200078e0202 */
[----:B------:R-:W-:Y:S01]  /*b6b0*/  SHF.L.U32 R5, R6, 0x1f, RZ ;  /* 0x0000001f06057819 */ /* 0x000fe200000006ff */
[----:B-1----:R-:W-:Y:S06]  /*b6c0*/  @!P0 BRA `(.L_x_315) ;  /* 0x0000000400708947 */ /* 0x002fec0003800000 */
.L_x_331:
        /* <DEDUP_REMOVED lines=9> */
.L_x_332:
        /* <DEDUP_REMOVED lines=9> */
.L_x_333:
        /* <DEDUP_REMOVED lines=9> */
.L_x_334:
[----:B------:R-:W1:Y:S01]  /*b880*/  SYNCS.PHASECHK.TRANS64.TRYWAIT P0, [R9+URZ], R4 ;  /* 0x00000004090075a7 */ /* 0x000e62000800017f */
[----:B------:R-:W-:-:S05]  /*b890*/  VIADD R0, R7, 0x1 ;  /* 0x0000000107007836 */ /* 0x000fca0000000000 */
[----:B------:R-:W-:-:S04]  /*b8a0*/  ISETP.NE.AND P1, PT, R0, 0x9, PT ;  /* 0x000000090000780c */ /* 0x000fc80003f25270 */
[----:B------:R-:W-:Y:S02]  /*b8b0*/  SEL R3, RZ, 0x1, P1 ;  /* 0x00000001ff037807 */ /* 0x000fe40000800000 */
[----:B------:R-:W-:Y:S02]  /*b8c0*/  SEL R7, R0, RZ, P1 ;  /* 0x000000ff00077207 */ /* 0x000fe40000800000 */
[----:B------:R-:W-:-:S03]  /*b8d0*/  LOP3.LUT R11, R6, R3, RZ, 0x3c, !PT ;  /* 0x00000003060b7212 */ /* 0x000fc600078e3cff */
[----:B------:R-:W-:Y:S01]  /*b8e0*/  IMAD R6, R7, 0x8, R2 ;  /* 0x0000000807067824 */ /* 0x000fe200078e0202 */
[----:B0-----:R-:W-:Y:S01]  /*b8f0*/  SHF.L.U32 R5, R11, 0x1f, RZ ;  /* 0x0000001f0b057819 */ /* 0x001fe200000006ff */
[----:B-1----:R-:W-:Y:S06]  /*b900*/  @!P0 BRA `(.L_x_319) ;  /* 0x0000000400308947 */ /* 0x002fec0003800000 */
.L_x_335:
[----:B------:R-:W1:Y:S01]  /*b910*/  SYNCS.PHASECHK.TRANS64.TRYWAIT P0, [R6+URZ], R5 ;  /* 0x00000005060075a7 */ /* 0x000e62000800017f */
[----:B------:R-:W-:-:S05]  /*b920*/  VIADD R0, R7, 0x1 ;  /* 0x0000000107007836 */ /* 0x000fca0000000000 */
[----:B------:R-:W-:-:S04]  /*b930*/  ISETP.NE.AND P1, PT, R0, 0x9, PT ;  /* 0x000000090000780c */ /* 0x000fc80003f25270 */
[----:B0-----:R-:W-:Y:S02]  /*b940*/  SEL R4, RZ, 0x1, P1 ;  /* 0x00000001ff047807 */ /* 0x001fe40000800000 */
[----:B------:R-:W-:Y:S02]  /*b950*/  SEL R3, R0, RZ, P1 ;  /* 0x000000ff00037207 */ /* 0x000fe40000800000 */
[----:B------:R-:W-:Y:S01]  /*b960*/  LOP3.LUT R0, R11, R4, RZ, 0x3c, !PT ;  /* 0x000000040b007212 */ /* 0x000fe200078e3cff */
[----:B-1----:R-:W-:Y:S06]  /*b970*/  @!P0 BRA `(.L_x_320) ;  /* 0x0000000400288947 */ /* 0x002fec0003800000 */
.L_x_336:
[----:B------:R-:W-:Y:S01]  /*b980*/  IMAD R3, R3, 0x8, R2 ;  /* 0x0000000803037824 */ /* 0x000fe200078e0202 */
[----:B------:R-:W-:-:S07]  /*b990*/  SHF.L.U32 R0, R0, 0x1f, RZ ;  /* 0x0000001f00007819 */ /* 0x000fce00000006ff */
.L_x_321:
[----:B-1----:R1:W2:Y:S02]  /*b9a0*/  SYNCS.PHASECHK.TRANS64.TRYWAIT P0, [R3+URZ], R0 ;  /* 0x00000000030075a7 */ /* 0x0022a4000800017f */
[----:B--2---:R-:W-:Y:S05]  /*b9b0*/  @!P0 NANOSLEEP.SYNCS 0x989680 ;  /* 0x009896800000895d */ /* 0x004fea0003900000 */
[----:B------:R-:W2:Y:S02]  /*b9c0*/  @!P0 SYNCS.PHASECHK.TRANS64 P0, [R3+URZ], R0 ;  /* 0x00000000030085a7 */ /* 0x000ea4000800007f */
[----:B--2---:R-:W-:Y:S05]  /*b9d0*/  @!P0 BRA `(.L_x_321) ;  /* 0xfffffffc00f08947 */ /* 0x004fea000383ffff */
.L_x_311:
[----:B------:R-:W-:Y:S05]  /*b9e0*/  BSYNC B0 ;  /* 0x0000000000007941 */ /* 0x000fea0003800000 */
.L_x_310:
[----:B------:R-:W-:Y:S05]  /*b9f0*/  EXIT ;  /* 0x000000000000794d */ /* 0x000fea0003800000 */
.L_x_22:
[----:B---3--:R3:W4:Y:S02]  /*ba00*/  SYNCS.PHASECHK.TRANS64.TRYWAIT P1, [R3+URZ], R0 ;  /* 0x00000000030075a7 */ /* 0x008724000802017f */
[----:B----4-:R-:W-:Y:S05]  /*ba10*/  @!P1 NANOSLEEP.SYNCS 0x989680 ;  /* 0x009896800000995d */ /* 0x010fea0003900000 */
[----:B------:R-:W4:Y:S02]  /*ba20*/  @!P1 SYNCS.PHASECHK.TRANS64 P1, [R3+URZ], R0 ;  /* 0x00000000030095a7 */ /* 0x000f24000802007f */
[----:B----4-:R-:W-:Y:S05]  /*ba30*/  @!P1 BRA `(.L_x_22) ;  /* 0xfffffffc00f09947 */ /* 0x010fea000383ffff */
[----:B------:R-:W-:Y:S05]  /*ba40*/  BRA `(.L_x_21) ;  /* 0xffffff5800e87947 */ /* 0x000fea000383ffff */
.L_x_27:
[----:B-1----:R1:W2:Y:S02]  /*ba50*/  SYNCS.PHASECHK.TRANS64.TRYWAIT P1, [R5+URZ], R4 ;  /* 0x00000004050075a7 */ /* 0x0022a4000802017f */
[----:B--2---:R-:W-:Y:S05]  /*ba60*/  @!P1 NANOSLEEP.SYNCS 0x989680 ;  /* 0x009896800000995d */ /* 0x004fea0003900000 */
[----:B------:R-:W2:Y:S02]  /*ba70*/  @!P1 SYNCS.PHASECHK.TRANS64 P1, [R5+URZ], R4 ;  /* 0x00000004050095a7 */ /* 0x000ea4000802007f */
[----:B--2---:R-:W-:Y:S05]  /*ba80*/  @!P1 BRA `(.L_x_27) ;  /* 0xfffffffc00f09947 */ /* 0x004fea000383ffff */
[----:B------:R-:W-:Y:S05]  /*ba90*/  BRA `(.L_x_26) ;  /* 0xffffff5c009c7947 */ /* 0x000fea000383ffff */
.L_x_298:
[----:B------:R-:W-:Y:S01]  /*baa0*/  BSSY B1, `(.L_x_322) ;  /* 0x0000006000017945 */ /* 0x000fe20003800000 */
[----:B------:R-:W-:-:S07]  /*bab0*/  IMAD.MOV.U32 R15, RZ, RZ, -0x1 ;  /* 0xffffffffff0f7424 */ /* 0x000fce00078e00ff */
[----:B------:R-:W-:Y:S05]  /*bac0*/  WARPSYNC.COLLECTIVE R15, `(.L_x_323) ;  /* 0x000000000f0c7348 */ /* 0x000fea0003c00000 */
[----:B------:R-:W-:Y:S02]  /*bad0*/  ELECT P6, UR62, PT ;  /* 0x00000000003e782f */ /* 0x000fe400038c0000 */
[----:B------:R-:W-:Y:S01]  /*bae0*/  MOV R14, UR62 ;  /* 0x0000003e000e7c02 */ /* 0x000fe20008000f00 */
[----:B------:R-:W-:Y:S10]  /*baf0*/  ENDCOLLECTIVE ;  /* 0x000000000000791b */ /* 0x000ff40003800000 */
.L_x_323:
[----:B------:R-:W-:Y:S05]  /*bb00*/  BSYNC B1 ;  /* 0x0000000000017941 */ /* 0x000fea0003800000 */
.L_x_322:
[----:B------:R-:W-:Y:S05]  /*bb10*/  BRA `(.L_x_324) ;  /* 0xffffffec008c7947 */ /* 0x000fea000383ffff */
.L_x_301:
[----:B-1----:R1:W2:Y:S02]  /*bb20*/  SYNCS.PHASECHK.TRANS64.TRYWAIT P0, [R23+URZ+0x48], R14 ;  /* 0x0000480e170075a7 */ /* 0x0022a4000800017f */
[----:B--2---:R-:W-:Y:S05]  /*bb30*/  @!P0 NANOSLEEP.SYNCS 0x989680 ;  /* 0x009896800000895d */ /* 0x004fea0003900000 */
[----:B------:R-:W2:Y:S02]  /*bb40*/  @!P0 SYNCS.PHASECHK.TRANS64 P0, [R23+URZ+0x48], R14 ;  /* 0x0000480e170085a7 */ /* 0x000ea4000800007f */
[----:B--2---:R-:W-:Y:S05]  /*bb50*/  @!P0 BRA `(.L_x_301) ;  /* 0xfffffffc00f08947 */ /* 0x004fea000383ffff */
[----:B------:R-:W-:Y:S05]  /*bb60*/  BRA `(.L_x_325) ;  /* 0xffffffec00c47947 */ /* 0x000fea000383ffff */
.L_x_309:
[----:B------:R-:W-:Y:S01]  /*bb70*/  BSSY B0, `(.L_x_326) ;  /* 0x0000006000007945 */ /* 0x000fe20003800000 */
[----:B------:R-:W-:-:S07]  /*bb80*/  IMAD.MOV.U32 R15, RZ, RZ, -0x1 ;  /* 0xffffffffff0f7424 */ /* 0x000fce00078e00ff */
[----:B------:R-:W-:Y:S05]  /*bb90*/  WARPSYNC.COLLECTIVE R15, `(.L_x_327) ;  /* 0x000000000f0c7348 */ /* 0x000fea0003c00000 */
[----:B------:R-:W-:Y:S02]  /*bba0*/  ELECT P6, UR62, PT ;  /* 0x00000000003e782f */ /* 0x000fe400038c0000 */
[----:B------:R-:W-:Y:S01]  /*bbb0*/  MOV R14, UR62 ;  /* 0x0000003e000e7c02 */ /* 0x000fe20008000f00 */
[----:B------:R-:W-:Y:S10]  /*bbc0*/  ENDCOLLECTIVE ;  /* 0x000000000000791b */ /* 0x000ff40003800000 */
.L_x_327:
[----:B------:R-:W-:Y:S05]  /*bbd0*/  BSYNC B0 ;  /* 0x0000000000007941 */ /* 0x000fea0003800000 */
.L_x_326:
[----:B------:R-:W-:Y:S05]  /*bbe0*/  BRA `(.L_x_328) ;  /* 0xfffffff8001c7947 */ /* 0x000fea000383ffff */
.L_x_313:
[----:B0-----:R0:W1:Y:S02]  /*bbf0*/  SYNCS.PHASECHK.TRANS64.TRYWAIT P0, [R7+URZ], R4 ;  /* 0x00000004070075a7 */ /* 0x001064000800017f */
[----:B-1----:R-:W-:Y:S05]  /*bc00*/  @!P0 NANOSLEEP.SYNCS 0x989680 ;  /* 0x009896800000895d */ /* 0x002fea0003900000 */
[----:B------:R-:W1:Y:S02]  /*bc10*/  @!P0 SYNCS.PHASECHK.TRANS64 P0, [R7+URZ], R4 ;  /* 0x00000004070085a7 */ /* 0x000e64000800007f */
[----:B-1----:R-:W-:Y:S05]  /*bc20*/  @!P0 BRA `(.L_x_313) ;  /* 0xfffffffc00f08947 */ /* 0x002fea000383ffff */
[----:B------:R-:W-:Y:S05]  /*bc30*/  BRA `(.L_x_329) ;  /* 0xfffffff8005c7947 */ /* 0x000fea000383ffff */
.L_x_314:
[----:B0-----:R0:W1:Y:S02]  /*bc40*/  SYNCS.PHASECHK.TRANS64.TRYWAIT P0, [R8+URZ], R5 ;  /* 0x00000005080075a7 */ /* 0x001064000800017f */
[----:B-1----:R-:W-:Y:S05]  /*bc50*/  @!P0 NANOSLEEP.SYNCS 0x989680 ;  /* 0x009896800000895d */ /* 0x002fea0003900000 */
[----:B------:R-:W1:Y:S02]  /*bc60*/  @!P0 SYNCS.PHASECHK.TRANS64 P0, [R8+URZ], R5 ;  /* 0x00000005080085a7 */ /* 0x000e64000800007f */
[----:B-1----:R-:W-:Y:S05]  /*bc70*/  @!P0 BRA `(.L_x_314) ;  /* 0xfffffffc00f08947 */ /* 0x002fea000383ffff */
[----:B------:R-:W-:Y:S05]  /*bc80*/  BRA `(.L_x_330) ;  /* 0xfffffff8006c7947 */ /* 0x000fea000383ffff */
.L_x_315:
[----:B0-----:R0:W1:Y:S02]  /*bc90*/  SYNCS.PHASECHK.TRANS64.TRYWAIT P0, [R9+URZ], R4 ;  /* 0x00000004090075a7 */ /* 0x001064000800017f */
[----:B-1----:R-:W-:Y:S05]  /*bca0*/  @!P0 NANOSLEEP.SYNCS 0x989680 ;  /* 0x009896800000895d */ /* 0x002fea0003900000 */
[----:B------:R-:W1:Y:S02]  /*bcb0*/  @!P0 SYNCS.PHASECHK.TRANS64 P0, [R9+URZ], R4 ;  /* 0x00000004090085a7 */ /* 0x000e64000800007f */
[----:B-1----:R-:W-:Y:S05]  /*bcc0*/  @!P0 BRA `(.L_x_315) ;  /* 0xfffffffc00f08947 */ /* 0x002fea000383ffff */
[----:B------:R-:W-:Y:S05]  /*bcd0*/  BRA `(.L_x_331) ;  /* 0xfffffff8007c7947 */ /* 0x000fea000383ffff */
.L_x_316:
[----:B0-----:R0:W1:Y:S02]  /*bce0*/  SYNCS.PHASECHK.TRANS64.TRYWAIT P0, [R8+URZ], R5 ;  /* 0x00000005080075a7 */ /* 0x001064000800017f */
[----:B-1----:R-:W-:Y:S05]  /*bcf0*/  @!P0 NANOSLEEP.SYNCS 0x989680 ;  /* 0x009896800000895d */ /* 0x002fea0003900000 */
[----:B------:R-:W1:Y:S02]  /*bd00*/  @!P0 SYNCS.PHASECHK.TRANS64 P0, [R8+URZ], R5 ;  /* 0x00000005080085a7 */ /* 0x000e64000800007f */
[----:B-1----:R-:W-:Y:S05]  /*bd10*/  @!P0 BRA `(.L_x_316) ;  /* 0xfffffffc00f08947 */ /* 0x002fea000383ffff */
[----:B------:R-:W-:Y:S05]  /*bd20*/  BRA `(.L_x_332) ;  /* 0xfffffff8008c7947 */ /* 0x000fea000383ffff */
.L_x_317:
[----:B0-----:R0:W1:Y:S02]  /*bd30*/  SYNCS.PHASECHK.TRANS64.TRYWAIT P0, [R9+URZ], R4 ;  /* 0x00000004090075a7 */ /* 0x001064000800017f */
[----:B-1----:R-:W-:Y:S05]  /*bd40*/  @!P0 NANOSLEEP.SYNCS 0x989680 ;  /* 0x009896800000895d */ /* 0x002fea0003900000 */
[----:B------:R-:W1:Y:S02]  /*bd50*/  @!P0 SYNCS.PHASECHK.TRANS64 P0, [R9+URZ], R4 ;  /* 0x00000004090085a7 */ /* 0x000e64000800007f */
[----:B-1----:R-:W-:Y:S05]  /*bd60*/  @!P0 BRA `(.L_x_317) ;  /* 0xfffffffc00f08947 */ /* 0x002fea000383ffff */
[----:B------:R-:W-:Y:S05]  /*bd70*/  BRA `(.L_x_333) ;  /* 0xfffffff8009c7947 */ /* 0x000fea000383ffff */
.L_x_318:
[----:B0-----:R0:W1:Y:S02]  /*bd80*/  SYNCS.PHASECHK.TRANS64.TRYWAIT P0, [R8+URZ], R5 ;  /* 0x00000005080075a7 */ /* 0x001064000800017f */
[----:B-1----:R-:W-:Y:S05]  /*bd90*/  @!P0 NANOSLEEP.SYNCS 0x989680 ;  /* 0x009896800000895d */ /* 0x002fea0003900000 */
[----:B------:R-:W1:Y:S02]  /*bda0*/  @!P0 SYNCS.PHASECHK.TRANS64 P0, [R8+URZ], R5 ;  /* 0x00000005080085a7 */ /* 0x000e64000800007f */
[----:B-1----:R-:W-:Y:S05]  /*bdb0*/  @!P0 BRA `(.L_x_318) ;  /* 0xfffffffc00f08947 */ /* 0x002fea000383ffff */
[----:B------:R-:W-:Y:S05]  /*bdc0*/  BRA `(.L_x_334) ;  /* 0xfffffff800ac7947 */ /* 0x000fea000383ffff */
.L_x_319:
[----:B0-----:R0:W1:Y:S02]  /*bdd0*/  SYNCS.PHASECHK.TRANS64.TRYWAIT P0, [R9+URZ], R4 ;  /* 0x00000004090075a7 */ /* 0x001064000800017f */
[----:B-1----:R-:W-:Y:S05]  /*bde0*/  @!P0 NANOSLEEP.SYNCS 0x989680 ;  /* 0x009896800000895d */ /* 0x002fea0003900000 */
[----:B------:R-:W1:Y:S02]  /*bdf0*/  @!P0 SYNCS.PHASECHK.TRANS64 P0, [R9+URZ], R4 ;  /* 0x00000004090085a7 */ /* 0x000e64000800007f */
[----:B-1----:R-:W-:Y:S05]  /*be00*/  @!P0 BRA `(.L_x_319) ;  /* 0xfffffffc00f08947 */ /* 0x002fea000383ffff */
[----:B------:R-:W-:Y:S05]  /*be10*/  BRA `(.L_x_335) ;  /* 0xfffffff800bc7947 */ /* 0x000fea000383ffff */
.L_x_320:
[----:B0-----:R0:W1:Y:S02]  /*be20*/  SYNCS.PHASECHK.TRANS64.TRYWAIT P0, [R6+URZ], R5 ;  /* 0x00000005060075a7 */ /* 0x001064000800017f */
[----:B-1----:R-:W-:Y:S05]  /*be30*/  @!P0 NANOSLEEP.SYNCS 0x989680 ;  /* 0x009896800000895d */ /* 0x002fea0003900000 */
[----:B------:R-:W1:Y:S02]  /*be40*/  @!P0 SYNCS.PHASECHK.TRANS64 P0, [R6+URZ], R5 ;  /* 0x00000005060085a7 */ /* 0x000e64000800007f */
[----:B-1----:R-:W-:Y:S05]  /*be50*/  @!P0 BRA `(.L_x_320) ;  /* 0xfffffffc00f08947 */ /* 0x002fea000383ffff */
[----:B------:R-:W-:Y:S05]  /*be60*/  BRA `(.L_x_336) ;  /* 0xfffffff800c47947 */ /* 0x000fea000383ffff */
.L_x_337:
[----:B------:R-:W-:-:S00]  /*be70*/  BRA `(.L_x_337) ;  /* 0xfffffffc00fc7947 */ /* 0x000fc0000383ffff */
[----:B------:R-:W-:-:S00]  /*be80*/  NOP ;  /* 0x0000000000007918 */ /* 0x000fc00000000000 */
[----:B------:R-:W-:-:S00]  /*be90*/  NOP ;  /* 0x0000000000007918 */ /* 0x000fc00000000000 */
[----:B------:R-:W-:-:S00]  /*bea0*/  NOP ;  /* 0x0000000000007918 */ /* 0x000fc00000000000 */
[----:B------:R-:W-:-:S00]  /*beb0*/  NOP ;  /* 0x0000000000007918 */ /* 0x000fc00000000000 */
[----:B------:R-:W-:-:S00]  /*bec0*/  NOP ;  /* 0x0000000000007918 */ /* 0x000fc00000000000 */
[----:B------:R-:W-:-:S00]  /*bed0*/  NOP ;  /* 0x0000000000007918 */ /* 0x000fc00000000000 */
[----:B------:R-:W-:-:S00]  /*bee0*/  NOP ;  /* 0x0000000000007918 */ /* 0x000fc00000000000 */
[----:B------:R-:W-:-:S00]  /*bef0*/  NOP ;  /* 0x0000000000007918 */ /* 0x000fc00000000000 */
.L_x_338:


//--------------------- .nv.global.init           --------------------------
	.section	.nv.global.init,"aw",@progbits
.nv.global.init:
	.type		$str$22,@object
	.size		$str$22,($str$23 - $str$22)
$str$22:
        /*0000*/ 	.byte	0x6b, 0x5f, 0x74, 0x69, 0x6c, 0x65, 0x5f, 0x63, 0x6f, 0x75, 0x6e, 0x74, 0x20, 0x3e, 0x3d, 0x20
        /*0010*/ 	.byte	0x31, 0x00
	.type		$str$23,@object
	.size		$str$23,(__unnamed_1 - $str$23)
$str$23:
        /*0012*/ 	.byte	0x2f, 0x74, 0x6d, 0x70, 0x2f, 0x63, 0x75, 0x74, 0x6c, 0x61, 0x73, 0x73, 0x5f, 0x73, 0x77, 0x65
        /*0022*/ 	.byte	0x65, 0x70, 0x5f, 0x73, 0x72, 0x63, 0x2f, 0x69, 0x6e, 0x63, 0x6c, 0x75, 0x64, 0x65, 0x2f, 0x63
        /*0032*/ 	.byte	0x75, 0x74, 0x6c, 0x61, 0x73, 0x73, 0x2f, 0x67, 0x65, 0x6d, 0x6d, 0x2f, 0x63, 0x6f, 0x6c, 0x6c
        /*0042*/ 	.byte	0x65, 0x63, 0x74, 0x69, 0x76, 0x65, 0x2f, 0x73, 0x6d, 0x39, 0x30, 0x5f, 0x6d, 0x6d, 0x61, 0x5f
        /*0052*/ 	.byte	0x74, 0x6d, 0x61, 0x5f, 0x67, 0x6d, 0x6d, 0x61, 0x5f, 0x73, 0x73, 0x5f, 0x77, 0x61, 0x72, 0x70
        /*0062*/ 	.byte	0x73, 0x70, 0x65, 0x63, 0x69, 0x61, 0x6c, 0x69, 0x7a, 0x65, 0x64, 0x2e, 0x68, 0x70, 0x70, 0x00
	.type		__unnamed_1,@object
	.size		__unnamed_1,(.L_0 - __unnamed_1)
__unnamed_1:
        /*0072*/ 	.byte	0x76, 0x6f, 0x69, 0x64, 0x20, 0x63, 0x75, 0x74, 0x6c, 0x61, 0x73, 0x73, 0x3a, 0x3a, 0x67, 0x65
        /* <DEDUP_REMOVED lines=180> */
        /*0bc2*/ 	.byte	0x74, 0x69, 0x74, 0x79, 0x5d, 0x00
.L_0:


//--------------------- .nv.shared._ZN7cutlass13device_kernelINS_4gemm6kernel13GemmUniversalIN4cute5tupleIJiiiiEEENS1_10collective13CollectiveMmaINS1_34MainloopSm90TmaGmmaWarpSpecializedILi9ENS5_IJNS4_1CILi2EEENSA_ILi1EEESC_EEENS1_35KernelTmaWarpSpecializedCooperativeEEENS5_IJNSA_ILi128EEENSA_ILi256EEENSA_ILi32EEEEEENS_6half_tENS5_IJlSC_lEEESK_SL_NS4_8TiledMMAINS4_8MMA_AtomIJNS4_4SM904GMMA26MMA_64x256x16_F32F16F16_SSILNSP_5MajorE0ELSR_0ELNSP_7ScaleInE1ELSS_1EEEEEENS4_6LayoutISD_NS5_IJSC_NSA_ILi0EEESW_EEEEENS5_IJNS4_10UnderscoreESZ_SZ_EEEEENS4_13SM90_TMA_LOADENS4_14ComposedLayoutINS4_7SwizzleILi2ELi4ELi3EEENS4_18smem_ptr_flag_bitsILi16EEENSV_INS5_IJNSA_ILi8EEESI_EEENS5_IJSI_SC_EEEEEEEvNS4_8identityENS4_23SM90_TMA_LOAD_MULTICASTES1C_vS1D_EENS_8epilogue10collective6detail29Sm90TmaWarpSpecializedAdapterINS1H_15DefaultEpilogueISK_SL_SL_NS1G_6thread17LinearCombinationISK_Li1EffLNS1L_9ScaleType4KindE0ELNS_15FloatRoundStyleE2ESK_EENS1_15EpilogueDefaultEEEEEvvEEEEvNT_6ParamsE --------------------------
	.section	.nv.shared._ZN7cutlass13device_kernelINS_4gemm6kernel13GemmUniversalIN4cute5tupleIJiiiiEEENS1_10collective13CollectiveMmaINS1_34MainloopSm90TmaGmmaWarpSpecializedILi9ENS5_IJNS4_1CILi2EEENSA_ILi1EEESC_EEENS1_35KernelTmaWarpSpecializedCooperativeEEENS5_IJNSA_ILi128EEENSA_ILi256EEENSA_ILi32EEEEEENS_6half_tENS5_IJlSC_lEEESK_SL_NS4_8TiledMMAINS4_8MMA_AtomIJNS4_4SM904GMMA26MMA_64x256x16_F32F16F16_SSILNSP_5MajorE0ELSR_0ELNSP_7ScaleInE1ELSS_1EEEEEENS4_6LayoutISD_NS5_IJSC_NSA_ILi0EEESW_EEEEENS5_IJNS4_10UnderscoreESZ_SZ_EEEEENS4_13SM90_TMA_LOADENS4_14ComposedLayoutINS4_7SwizzleILi2ELi4ELi3EEENS4_18smem_ptr_flag_bitsILi16EEENSV_INS5_IJNSA_ILi8EEESI_EEENS5_IJSI_SC_EEEEEEEvNS4_8identityENS4_23SM90_TMA_LOAD_MULTICASTES1C_vS1D_EENS_8epilogue10collective6detail29Sm90TmaWarpSpecializedAdapterINS1H_15DefaultEpilogueISK_SL_SL_NS1G_6thread17LinearCombinationISK_Li1EffLNS1L_9ScaleType4KindE0ELNS_15FloatRoundStyleE2ESK_EENS1_15EpilogueDefaultEEEEEvvEEEEvNT_6ParamsE,"aw",@nobits
	.sectionflags	@""
	.align	16
	.zero		1024


//--------------------- .nv.shared.reserved.0     --------------------------
	.section	.nv.shared.reserved.0,"aw",@nobits
	.weak		__nv_reservedSMEM_offset_0_alias
	.size		__nv_reservedSMEM_offset_0_alias, 0, 0
	.other		__nv_reservedSMEM_offset_0_alias,@"STO_CUDA_RESERVED_SHARED STV_DEFAULT"
__nv_reservedSMEM_offset_0_alias:
	.zero		0


//--------------------- .nv.global                --------------------------
	.section	.nv.global,"aw",@nobits
.nv.global:
	.type		_ZN40_INTERNAL_f520f7b9_4_k_cu_de69ede8_241664cute1_E,@object
	.size		_ZN40_INTERNAL_f520f7b9_4_k_cu_de69ede8_241664cute1_E,(_ZN40_INTERNAL_f520f7b9_4_k_cu_de69ede8_241664cuda3std3__45__cpo6cbeginE - _ZN40_INTERNAL_f520f7b9_4_k_cu_de69ede8_241664cute1_E)
_ZN40_INTERNAL_f520f7b9_4_k_cu_de69ede8_241664cute1_E:
	.zero		1
	.type		_ZN40_INTERNAL_f520f7b9_4_k_cu_de69ede8_241664cuda3std3__45__cpo6cbeginE,@object
	.size		_ZN40_INTERNAL_f520f7b9_4_k_cu_de69ede8_241664cuda3std3__45__cpo6cbeginE,(_ZN40_INTERNAL_f520f7b9_4_k_cu_de69ede8_241664cuda3std3__48in_placeE - _ZN40_INTERNAL_f520f7b9_4_k_cu_de69ede8_241664cuda3std3__45__cpo6cbeginE)
_ZN40_INTERNAL_f520f7b9_4_k_cu_de69ede8_241664cuda3std3__45__cpo6cbeginE:
	.zero		1
	.type		_ZN40_INTERNAL_f520f7b9_4_k_cu_de69ede8_241664cuda3std3__48in_placeE,@object
	.size		_ZN40_INTERNAL_f520f7b9_4_k_cu_de69ede8_241664cuda3std3__48in_placeE,(_ZN40_INTERNAL_f520f7b9_4_k_cu_de69ede8_241664cuda3std6ranges3__45__cpo9iter_moveE - _ZN40_INTERNAL_f520f7b9_4_k_cu_de69ede8_241664cuda3std3__48in_placeE)
_ZN40_INTERNAL_f520f7b9_4_k_cu_de69ede8_241664cuda3std3__48in_placeE:
	.zero		1
	.type		_ZN40_INTERNAL_f520f7b9_4_k_cu_de69ede8_241664cuda3std6ranges3__45__cpo9iter_moveE,@object
	.size		_ZN40_INTERNAL_f520f7b9_4_k_cu_de69ede8_241664cuda3std6ranges3__45__cpo9iter_moveE,(_ZN40_INTERNAL_f520f7b9_4_k_cu_de69ede8_241664cuda3std3__45__cpo5beginE - _ZN40_INTERNAL_f520f7b9_4_k_cu_de69ede8_241664cuda3std6ranges3__45__cpo9iter_moveE)
_ZN40_INTERNAL_f520f7b9_4_k_cu_de69ede8_241664cuda3std6ranges3__45__cpo9iter_moveE:
	.zero		1
	.type		_ZN40_INTERNAL_f520f7b9_4_k_cu_de69ede8_241664cuda3std3__45__cpo5beginE,@object
	.size		_ZN40_INTERNAL_f520f7b9_4_k_cu_de69ede8_241664cuda3std3__45__cpo5beginE,(_ZN40_INTERNAL_f520f7b9_4_k_cu_de69ede8_241664cuda3std3__442_GLOBAL__N__f520f7b9_4_k_cu_de69ede8_241666ignoreE - _ZN40_INTERNAL_f520f7b9_4_k_cu_de69ede8_241664cuda3std3__45__cpo5beginE)
_ZN40_INTERNAL_f520f7b9_4_k_cu_de69ede8_241664cuda3std3__45__cpo5beginE:
	.zero		1
	.type		_ZN40_INTERNAL_f520f7b9_4_k_cu_de69ede8_241664cuda3std3__442_GLOBAL__N__f520f7b9_4_k_cu_de69ede8_241666ignoreE,@object
	.size		_ZN40_INTERNAL_f520f7b9_4_k_cu_de69ede8_241664cuda3std3__442_GLOBAL__N__f520f7b9_4_k_cu_de69ede8_241666ignoreE,(_ZN40_INTERNAL_f520f7b9_4_k_cu_de69ede8_241664cute7productE - _ZN40_INTERNAL_f520f7b9_4_k_cu_de69ede8_241664cuda3std3__442_GLOBAL__N__f520f7b9_4_k_cu_de69ede8_241666ignoreE)
_ZN40_INTERNAL_f520f7b9_4_k_cu_de69ede8_241664cuda3std3__442_GLOBAL__N__f520f7b9_4_k_cu_de69ede8_241666ignoreE:
	.zero		1
	.type		_ZN40_INTERNAL_f520f7b9_4_k_cu_de69ede8_241664cute7productE,@object
	.size		_ZN40_INTERNAL_f520f7b9_4_k_cu_de69ede8_241664cute7productE,(_ZN40_INTERNAL_f520f7b9_4_k_cu_de69ede8_241664cuda3std3__45__cpo3endE - _ZN40_INTERNAL_f520f7b9_4_k_cu_de69ede8_241664cute7productE)
_ZN40_INTERNAL_f520f7b9_4_k_cu_de69ede8_241664cute7productE:
	.zero		1
	.type		_ZN40_INTERNAL_f520f7b9_4_k_cu_de69ede8_241664cuda3std3__45__cpo3endE,@object
	.size		_ZN40_INTERNAL_f520f7b9_4_k_cu_de69ede8_241664cuda3std3__45__cpo3endE,(_ZN40_INTERNAL_f520f7b9_4_k_cu_de69ede8_241664cuda3std3__419piecewise_constructE - _ZN40_INTERNAL_f520f7b9_4_k_cu_de69ede8_241664cuda3std3__45__cpo3endE)
_ZN40_INTERNAL_f520f7b9_4_k_cu_de69ede8_241664cuda3std3__45__cpo3endE:
	.zero		1
	.type		_ZN40_INTERNAL_f520f7b9_4_k_cu_de69ede8_241664cuda3std3__419piecewise_constructE,@object
	.size		_ZN40_INTERNAL_f520f7b9_4_k_cu_de69ede8_241664cuda3std3__419piecewise_constructE,(_ZN40_INTERNAL_f520f7b9_4_k_cu_de69ede8_241664cuda3std3__45__cpo4cendE - _ZN40_INTERNAL_f520f7b9_4_k_cu_de69ede8_241664cuda3std3__419piecewise_constructE)
_ZN40_INTERNAL_f520f7b9_4_k_cu_de69ede8_241664cuda3std3__419piecewise_constructE:
	.zero		1
	.type		_ZN40_INTERNAL_f520f7b9_4_k_cu_de69ede8_241664cuda3std3__45__cpo4cendE,@object
	.size		_ZN40_INTERNAL_f520f7b9_4_k_cu_de69ede8_241664cuda3std3__45__cpo4cendE,(_ZN40_INTERNAL_f520f7b9_4_k_cu_de69ede8_241664cuda3std6ranges3__45__cpo4swapE - _ZN40_INTERNAL_f520f7b9_4_k_cu_de69ede8_241664cuda3std3__45__cpo4cendE)
_ZN40_INTERNAL_f520f7b9_4_k_cu_de69ede8_241664cuda3std3__45__cpo4cendE:
	.zero		1
	.type		_ZN40_INTERNAL_f520f7b9_4_k_cu_de69ede8_241664cuda3std6ranges3__45__cpo4swapE,@object
	.size		_ZN40_INTERNAL_f520f7b9_4_k_cu_de69ede8_241664cuda3std6ranges3__45__cpo4swapE,(.L_8 - _ZN40_INTERNAL_f520f7b9_4_k_cu_de69ede8_241664cuda3std6ranges3__45__cpo4swapE)
_ZN40_INTERNAL_f520f7b9_4_k_cu_de69ede8_241664cuda3std6ranges3__45__cpo4swapE:
	.zero		1
.L_8:


//--------------------- .nv.constant0._ZN7cutlass13device_kernelINS_4gemm6kernel13GemmUniversalIN4cute5tupleIJiiiiEEENS1_10collective13CollectiveMmaINS1_34MainloopSm90TmaGmmaWarpSpecializedILi9ENS5_IJNS4_1CILi2EEENSA_ILi1EEESC_EEENS1_35KernelTmaWarpSpecializedCooperativeEEENS5_IJNSA_ILi128EEENSA_ILi256EEENSA_ILi32EEEEEENS_6half_tENS5_IJlSC_lEEESK_SL_NS4_8TiledMMAINS4_8MMA_AtomIJNS4_4SM904GMMA26MMA_64x256x16_F32F16F16_SSILNSP_5MajorE0ELSR_0ELNSP_7ScaleInE1ELSS_1EEEEEENS4_6LayoutISD_NS5_IJSC_NSA_ILi0EEESW_EEEEENS5_IJNS4_10UnderscoreESZ_SZ_EEEEENS4_13SM90_TMA_LOADENS4_14ComposedLayoutINS4_7SwizzleILi2ELi4ELi3EEENS4_18smem_ptr_flag_bitsILi16EEENSV_INS5_IJNSA_ILi8EEESI_EEENS5_IJSI_SC_EEEEEEEvNS4_8identityENS4_23SM90_TMA_LOAD_MULTICASTES1C_vS1D_EENS_8epilogue10collective6detail29Sm90TmaWarpSpecializedAdapterINS1H_15DefaultEpilogueISK_SL_SL_NS1G_6thread17LinearCombinationISK_Li1EffLNS1L_9ScaleType4KindE0ELNS_15FloatRoundStyleE2ESK_EENS1_15EpilogueDefaultEEEEEvvEEEEvNT_6ParamsE --------------------------
	.section	.nv.constant0._ZN7cutlass13device_kernelINS_4gemm6kernel13GemmUniversalIN4cute5tupleIJiiiiEEENS1_10collective13CollectiveMmaINS1_34MainloopSm90TmaGmmaWarpSpecializedILi9ENS5_IJNS4_1CILi2EEENSA_ILi1EEESC_EEENS1_35KernelTmaWarpSpecializedCooperativeEEENS5_IJNSA_ILi128EEENSA_ILi256EEENSA_ILi32EEEEEENS_6half_tENS5_IJlSC_lEEESK_SL_NS4_8TiledMMAINS4_8MMA_AtomIJNS4_4SM904GMMA26MMA_64x256x16_F32F16F16_SSILNSP_5MajorE0ELSR_0ELNSP_7ScaleInE1ELSS_1EEEEEENS4_6LayoutISD_NS5_IJSC_NSA_ILi0EEESW_EEEEENS5_IJNS4_10UnderscoreESZ_SZ_EEEEENS4_13SM90_TMA_LOADENS4_14ComposedLayoutINS4_7SwizzleILi2ELi4ELi3EEENS4_18smem_ptr_flag_bitsILi16EEENSV_INS5_IJNSA_ILi8EEESI_EEENS5_IJSI_SC_EEEEEEEvNS4_8identityENS4_23SM90_TMA_LOAD_MULTICASTES1C_vS1D_EENS_8epilogue10collective6detail29Sm90TmaWarpSpecializedAdapterINS1H_15DefaultEpilogueISK_SL_SL_NS1G_6thread17LinearCombinationISK_Li1EffLNS1L_9ScaleType4KindE0ELNS_15FloatRoundStyleE2ESK_EENS1_15EpilogueDefaultEEEEEvvEEEEvNT_6ParamsE,"a",@progbits
	.sectionflags	@""
	.align	4
.nv.constant0._ZN7cutlass13device_kernelINS_4gemm6kernel13GemmUniversalIN4cute5tupleIJiiiiEEENS1_10collective13CollectiveMmaINS1_34MainloopSm90TmaGmmaWarpSpecializedILi9ENS5_IJNS4_1CILi2EEENSA_ILi1EEESC_EEENS1_35KernelTmaWarpSpecializedCooperativeEEENS5_IJNSA_ILi128EEENSA_ILi256EEENSA_ILi32EEEEEENS_6half_tENS5_IJlSC_lEEESK_SL_NS4_8TiledMMAINS4_8MMA_AtomIJNS4_4SM904GMMA26MMA_64x256x16_F32F16F16_SSILNSP_5MajorE0ELSR_0ELNSP_7ScaleInE1ELSS_1EEEEEENS4_6LayoutISD_NS5_IJSC_NSA_ILi0EEESW_EEEEENS5_IJNS4_10UnderscoreESZ_SZ_EEEEENS4_13SM90_TMA_LOADENS4_14ComposedLayoutINS4_7SwizzleILi2ELi4ELi3EEENS4_18smem_ptr_flag_bitsILi16EEENSV_INS5_IJNSA_ILi8EEESI_EEENS5_IJSI_SC_EEEEEEEvNS4_8identityENS4_23SM90_TMA_LOAD_MULTICASTES1C_vS1D_EENS_8epilogue10collective6detail29Sm90TmaWarpSpecializedAdapterINS1H_15DefaultEpilogueISK_SL_SL_NS1G_6thread17LinearCombinationISK_Li1EffLNS1L_9ScaleType4KindE0ELNS_15FloatRoundStyleE2ESK_EENS1_15EpilogueDefaultEEEEEvvEEEEvNT_6ParamsE:
	.zero		1664


//--------------------- SYMBOLS --------------------------

	.type		.nv.reservedSmem.offset0,@object
	.size		.nv.reservedSmem.offset0,0x4
	.type		__assertfail,@function
